//
// Generated by NVIDIA NVVM Compiler
//
// Compiler Build ID: CL-36424714
// Cuda compilation tools, release 13.0, V13.0.88
// Based on NVVM 20.0.0
//

.version 9.0
.target sm_100
.address_size 64

	// .globl	_Z14emissionKernelPfS_S_fib
.func  (.param .b64 func_retval0) __internal_accurate_pow
(
	.param .b64 __internal_accurate_pow_param_0
)
;

.visible .entry _Z14emissionKernelPfS_S_fib(
	.param .u64 .ptr .align 1 _Z14emissionKernelPfS_S_fib_param_0,
	.param .u64 .ptr .align 1 _Z14emissionKernelPfS_S_fib_param_1,
	.param .u64 .ptr .align 1 _Z14emissionKernelPfS_S_fib_param_2,
	.param .f32 _Z14emissionKernelPfS_S_fib_param_3,
	.param .u32 _Z14emissionKernelPfS_S_fib_param_4,
	.param .u8 _Z14emissionKernelPfS_S_fib_param_5
)
{
	.reg .pred 	%p<39>;
	.reg .b16 	%rs<2>;
	.reg .b32 	%r<100>;
	.reg .b32 	%f<14>;
	.reg .b64 	%rd<17>;
	.reg .b64 	%fd<135>;

	ld.param.u64 	%rd4, [_Z14emissionKernelPfS_S_fib_param_0];
	ld.param.u64 	%rd5, [_Z14emissionKernelPfS_S_fib_param_1];
	ld.param.u64 	%rd6, [_Z14emissionKernelPfS_S_fib_param_2];
	ld.param.f32 	%f7, [_Z14emissionKernelPfS_S_fib_param_3];
	ld.param.u32 	%r24, [_Z14emissionKernelPfS_S_fib_param_4];
	ld.param.s8 	%rs1, [_Z14emissionKernelPfS_S_fib_param_5];
	cvta.to.global.u64 	%rd1, %rd4;
	cvta.to.global.u64 	%rd2, %rd6;
	cvta.to.global.u64 	%rd3, %rd5;
	mov.u32 	%r25, %ntid.x;
	mov.u32 	%r26, %ctaid.x;
	mov.u32 	%r27, %tid.x;
	mad.lo.s32 	%r1, %r25, %r26, %r27;
	setp.ge.s32 	%p1, %r1, %r24;
	@%p1 bra 	$L__BB0_31;
	setp.eq.s16 	%p2, %rs1, 0;
	@%p2 bra 	$L__BB0_20;
	mul.wide.s32 	%rd7, %r1, 4;
	add.s64 	%rd8, %rd3, %rd7;
	ld.global.f32 	%f1, [%rd8];
	add.s64 	%rd9, %rd2, %rd7;
	ld.global.f32 	%f8, [%rd9];
	sub.f32 	%f2, %f7, %f8;
	cvt.f64.f32 	%fd1, %f2;
	{
	.reg .b32 %temp; 
	mov.b64 	{%temp, %r2}, %fd1;
	}
	mov.f64 	%fd36, 0d4000000000000000;
	{
	.reg .b32 %temp; 
	mov.b64 	{%temp, %r28}, %fd36;
	}
	and.b32  	%r4, %r28, 2146435072;
	setp.eq.s32 	%p3, %r4, 1062207488;
	abs.f64 	%fd2, %fd1;
	{ // callseq 0, 0
	.param .b64 param0;
	st.param.f64 	[param0], %fd2;
	.param .b64 retval0;
	call.uni (retval0), 
	__internal_accurate_pow, 
	(
	param0
	);
	ld.param.f64 	%fd37, [retval0];
	} // callseq 0
	setp.lt.s32 	%p4, %r2, 0;
	neg.f64 	%fd39, %fd37;
	selp.f64 	%fd40, %fd39, %fd37, %p3;
	selp.f64 	%fd127, %fd40, %fd37, %p4;
	setp.neu.f32 	%p5, %f2, 0f00000000;
	@%p5 bra 	$L__BB0_4;
	setp.eq.s32 	%p6, %r4, 1062207488;
	selp.b32 	%r29, %r2, 0, %p6;
	setp.lt.s32 	%p7, %r28, 0;
	or.b32  	%r30, %r29, 2146435072;
	selp.b32 	%r31, %r30, %r29, %p7;
	mov.b32 	%r32, 0;
	mov.b64 	%fd127, {%r32, %r31};
$L__BB0_4:
	add.f64 	%fd41, %fd1, 0d4000000000000000;
	{
	.reg .b32 %temp; 
	mov.b64 	{%temp, %r33}, %fd41;
	}
	and.b32  	%r34, %r33, 2146435072;
	setp.ne.s32 	%p8, %r34, 2146435072;
	@%p8 bra 	$L__BB0_9;
	setp.num.f32 	%p9, %f2, %f2;
	@%p9 bra 	$L__BB0_7;
	mov.f64 	%fd42, 0d4000000000000000;
	add.rn.f64 	%fd127, %fd1, %fd42;
	bra.uni 	$L__BB0_9;
$L__BB0_7:
	setp.neu.f64 	%p10, %fd2, 0d7FF0000000000000;
	@%p10 bra 	$L__BB0_9;
	setp.lt.s32 	%p11, %r2, 0;
	setp.eq.s32 	%p12, %r4, 1062207488;
	setp.lt.s32 	%p13, %r28, 0;
	selp.b32 	%r36, 0, 2146435072, %p13;
	and.b32  	%r37, %r28, 2147483647;
	setp.ne.s32 	%p14, %r37, 1071644672;
	or.b32  	%r38, %r36, -2147483648;
	selp.b32 	%r39, %r38, %r36, %p14;
	selp.b32 	%r40, %r39, %r36, %p12;
	selp.b32 	%r41, %r40, %r36, %p11;
	mov.b32 	%r42, 0;
	mov.b64 	%fd127, {%r42, %r41};
$L__BB0_9:
	setp.eq.f32 	%p15, %f2, 0f3F800000;
	neg.f64 	%fd43, %fd127;
	selp.f64 	%fd9, 0dBFF0000000000000, %fd43, %p15;
	fma.rn.f64 	%fd44, %fd9, 0d3FF71547652B82FE, 0d4338000000000000;
	{
	.reg .b32 %temp; 
	mov.b64 	{%r5, %temp}, %fd44;
	}
	mov.f64 	%fd45, 0dC338000000000000;
	add.rn.f64 	%fd46, %fd44, %fd45;
	fma.rn.f64 	%fd47, %fd46, 0dBFE62E42FEFA39EF, %fd9;
	fma.rn.f64 	%fd48, %fd46, 0dBC7ABC9E3B39803F, %fd47;
	fma.rn.f64 	%fd49, %fd48, 0d3E5ADE1569CE2BDF, 0d3E928AF3FCA213EA;
	fma.rn.f64 	%fd50, %fd49, %fd48, 0d3EC71DEE62401315;
	fma.rn.f64 	%fd51, %fd50, %fd48, 0d3EFA01997C89EB71;
	fma.rn.f64 	%fd52, %fd51, %fd48, 0d3F2A01A014761F65;
	fma.rn.f64 	%fd53, %fd52, %fd48, 0d3F56C16C1852B7AF;
	fma.rn.f64 	%fd54, %fd53, %fd48, 0d3F81111111122322;
	fma.rn.f64 	%fd55, %fd54, %fd48, 0d3FA55555555502A1;
	fma.rn.f64 	%fd56, %fd55, %fd48, 0d3FC5555555555511;
	fma.rn.f64 	%fd57, %fd56, %fd48, 0d3FE000000000000B;
	fma.rn.f64 	%fd58, %fd57, %fd48, 0d3FF0000000000000;
	fma.rn.f64 	%fd59, %fd58, %fd48, 0d3FF0000000000000;
	{
	.reg .b32 %temp; 
	mov.b64 	{%r6, %temp}, %fd59;
	}
	{
	.reg .b32 %temp; 
	mov.b64 	{%temp, %r7}, %fd59;
	}
	shl.b32 	%r43, %r5, 20;
	add.s32 	%r44, %r43, %r7;
	mov.b64 	%fd128, {%r6, %r44};
	{
	.reg .b32 %temp; 
	mov.b64 	{%temp, %r45}, %fd9;
	}
	mov.b32 	%f9, %r45;
	abs.f32 	%f3, %f9;
	setp.lt.f32 	%p16, %f3, 0f4086232B;
	@%p16 bra 	$L__BB0_12;
	setp.lt.f64 	%p17, %fd9, 0d0000000000000000;
	add.f64 	%fd60, %fd9, 0d7FF0000000000000;
	selp.f64 	%fd128, 0d0000000000000000, %fd60, %p17;
	setp.geu.f32 	%p18, %f3, 0f40874800;
	@%p18 bra 	$L__BB0_12;
	shr.u32 	%r46, %r5, 31;
	add.s32 	%r47, %r5, %r46;
	shr.s32 	%r48, %r47, 1;
	shl.b32 	%r49, %r48, 20;
	add.s32 	%r50, %r7, %r49;
	mov.b64 	%fd61, {%r6, %r50};
	sub.s32 	%r51, %r5, %r48;
	shl.b32 	%r52, %r51, 20;
	add.s32 	%r53, %r52, 1072693248;
	mov.b32 	%r54, 0;
	mov.b64 	%fd62, {%r54, %r53};
	mul.f64 	%fd128, %fd62, %fd61;
$L__BB0_12:
	cvt.f64.f32 	%fd63, %f1;
	mul.f64 	%fd129, %fd128, %fd63;
	{
	.reg .b32 %temp; 
	mov.b64 	{%temp, %r96}, %fd129;
	}
	{
	.reg .b32 %temp; 
	mov.b64 	{%r97, %temp}, %fd129;
	}
	setp.gt.s32 	%p19, %r96, 1048575;
	mov.b32 	%r98, -1023;
	@%p19 bra 	$L__BB0_14;
	mul.f64 	%fd129, %fd129, 0d4350000000000000;
	{
	.reg .b32 %temp; 
	mov.b64 	{%temp, %r96}, %fd129;
	}
	{
	.reg .b32 %temp; 
	mov.b64 	{%r97, %temp}, %fd129;
	}
	mov.b32 	%r98, -1077;
$L__BB0_14:
	add.s32 	%r57, %r96, -1;
	setp.gt.u32 	%p20, %r57, 2146435070;
	@%p20 bra 	$L__BB0_18;
	shr.u32 	%r60, %r96, 20;
	add.s32 	%r99, %r98, %r60;
	and.b32  	%r61, %r96, 1048575;
	or.b32  	%r62, %r61, 1072693248;
	mov.b64 	%fd130, {%r97, %r62};
	setp.lt.u32 	%p22, %r62, 1073127583;
	@%p22 bra 	$L__BB0_17;
	{
	.reg .b32 %temp; 
	mov.b64 	{%r63, %temp}, %fd130;
	}
	{
	.reg .b32 %temp; 
	mov.b64 	{%temp, %r64}, %fd130;
	}
	add.s32 	%r65, %r64, -1048576;
	mov.b64 	%fd130, {%r63, %r65};
	add.s32 	%r99, %r99, 1;
$L__BB0_17:
	add.f64 	%fd65, %fd130, 0dBFF0000000000000;
	add.f64 	%fd66, %fd130, 0d3FF0000000000000;
	rcp.approx.ftz.f64 	%fd67, %fd66;
	neg.f64 	%fd68, %fd66;
	fma.rn.f64 	%fd69, %fd68, %fd67, 0d3FF0000000000000;
	fma.rn.f64 	%fd70, %fd69, %fd69, %fd69;
	fma.rn.f64 	%fd71, %fd70, %fd67, %fd67;
	mul.f64 	%fd72, %fd65, %fd71;
	fma.rn.f64 	%fd73, %fd65, %fd71, %fd72;
	mul.f64 	%fd74, %fd73, %fd73;
	fma.rn.f64 	%fd75, %fd74, 0d3EB1380B3AE80F1E, 0d3ED0EE258B7A8B04;
	fma.rn.f64 	%fd76, %fd75, %fd74, 0d3EF3B2669F02676F;
	fma.rn.f64 	%fd77, %fd76, %fd74, 0d3F1745CBA9AB0956;
	fma.rn.f64 	%fd78, %fd77, %fd74, 0d3F3C71C72D1B5154;
	fma.rn.f64 	%fd79, %fd78, %fd74, 0d3F624924923BE72D;
	fma.rn.f64 	%fd80, %fd79, %fd74, 0d3F8999999999A3C4;
	fma.rn.f64 	%fd81, %fd80, %fd74, 0d3FB5555555555554;
	sub.f64 	%fd82, %fd65, %fd73;
	add.f64 	%fd83, %fd82, %fd82;
	neg.f64 	%fd84, %fd73;
	fma.rn.f64 	%fd85, %fd84, %fd65, %fd83;
	mul.f64 	%fd86, %fd71, %fd85;
	mul.f64 	%fd87, %fd74, %fd81;
	fma.rn.f64 	%fd88, %fd87, %fd73, %fd86;
	xor.b32  	%r66, %r99, -2147483648;
	mov.b32 	%r67, 1127219200;
	mov.b64 	%fd89, {%r66, %r67};
	mov.b32 	%r68, -2147483648;
	mov.b64 	%fd90, {%r68, %r67};
	sub.f64 	%fd91, %fd89, %fd90;
	fma.rn.f64 	%fd92, %fd91, 0d3FE62E42FEFA39EF, %fd73;
	fma.rn.f64 	%fd93, %fd91, 0dBFE62E42FEFA39EF, %fd92;
	sub.f64 	%fd94, %fd93, %fd73;
	sub.f64 	%fd95, %fd88, %fd94;
	fma.rn.f64 	%fd96, %fd91, 0d3C7ABC9E3B39803F, %fd95;
	add.f64 	%fd131, %fd92, %fd96;
	bra.uni 	$L__BB0_19;
$L__BB0_18:
	fma.rn.f64 	%fd64, %fd129, 0d7FF0000000000000, 0d7FF0000000000000;
	{
	.reg .b32 %temp; 
	mov.b64 	{%temp, %r58}, %fd129;
	}
	and.b32  	%r59, %r58, 2147483647;
	setp.eq.s32 	%p21, %r59, 0;
	selp.f64 	%fd131, 0dFFF0000000000000, %fd64, %p21;
$L__BB0_19:
	cvt.rn.f32.f64 	%f10, %fd131;
	add.s64 	%rd11, %rd1, %rd7;
	st.global.f32 	[%rd11], %f10;
	bra.uni 	$L__BB0_31;
$L__BB0_20:
	mul.wide.s32 	%rd12, %r1, 4;
	add.s64 	%rd13, %rd3, %rd12;
	ld.global.f32 	%f4, [%rd13];
	add.s64 	%rd14, %rd2, %rd12;
	ld.global.f32 	%f11, [%rd14];
	sub.f32 	%f5, %f7, %f11;
	cvt.f64.f32 	%fd23, %f5;
	{
	.reg .b32 %temp; 
	mov.b64 	{%temp, %r18}, %fd23;
	}
	mov.f64 	%fd97, 0d4000000000000000;
	{
	.reg .b32 %temp; 
	mov.b64 	{%temp, %r69}, %fd97;
	}
	and.b32  	%r20, %r69, 2146435072;
	setp.eq.s32 	%p23, %r20, 1062207488;
	abs.f64 	%fd24, %fd23;
	{ // callseq 1, 0
	.param .b64 param0;
	st.param.f64 	[param0], %fd24;
	.param .b64 retval0;
	call.uni (retval0), 
	__internal_accurate_pow, 
	(
	param0
	);
	ld.param.f64 	%fd98, [retval0];
	} // callseq 1
	setp.lt.s32 	%p24, %r18, 0;
	neg.f64 	%fd100, %fd98;
	selp.f64 	%fd101, %fd100, %fd98, %p23;
	selp.f64 	%fd133, %fd101, %fd98, %p24;
	setp.neu.f32 	%p25, %f5, 0f00000000;
	@%p25 bra 	$L__BB0_22;
	setp.eq.s32 	%p26, %r20, 1062207488;
	selp.b32 	%r70, %r18, 0, %p26;
	setp.lt.s32 	%p27, %r69, 0;
	or.b32  	%r71, %r70, 2146435072;
	selp.b32 	%r72, %r71, %r70, %p27;
	mov.b32 	%r73, 0;
	mov.b64 	%fd133, {%r73, %r72};
$L__BB0_22:
	add.f64 	%fd102, %fd23, 0d4000000000000000;
	{
	.reg .b32 %temp; 
	mov.b64 	{%temp, %r74}, %fd102;
	}
	and.b32  	%r75, %r74, 2146435072;
	setp.ne.s32 	%p28, %r75, 2146435072;
	@%p28 bra 	$L__BB0_27;
	setp.num.f32 	%p29, %f5, %f5;
	@%p29 bra 	$L__BB0_25;
	mov.f64 	%fd103, 0d4000000000000000;
	add.rn.f64 	%fd133, %fd23, %fd103;
	bra.uni 	$L__BB0_27;
$L__BB0_25:
	setp.neu.f64 	%p30, %fd24, 0d7FF0000000000000;
	@%p30 bra 	$L__BB0_27;
	setp.lt.s32 	%p31, %r18, 0;
	setp.eq.s32 	%p32, %r20, 1062207488;
	setp.lt.s32 	%p33, %r69, 0;
	selp.b32 	%r77, 0, 2146435072, %p33;
	and.b32  	%r78, %r69, 2147483647;
	setp.ne.s32 	%p34, %r78, 1071644672;
	or.b32  	%r79, %r77, -2147483648;
	selp.b32 	%r80, %r79, %r77, %p34;
	selp.b32 	%r81, %r80, %r77, %p32;
	selp.b32 	%r82, %r81, %r77, %p31;
	mov.b32 	%r83, 0;
	mov.b64 	%fd133, {%r83, %r82};
$L__BB0_27:
	setp.eq.f32 	%p35, %f5, 0f3F800000;
	neg.f64 	%fd104, %fd133;
	selp.f64 	%fd31, 0dBFF0000000000000, %fd104, %p35;
	fma.rn.f64 	%fd105, %fd31, 0d3FF71547652B82FE, 0d4338000000000000;
	{
	.reg .b32 %temp; 
	mov.b64 	{%r21, %temp}, %fd105;
	}
	mov.f64 	%fd106, 0dC338000000000000;
	add.rn.f64 	%fd107, %fd105, %fd106;
	fma.rn.f64 	%fd108, %fd107, 0dBFE62E42FEFA39EF, %fd31;
	fma.rn.f64 	%fd109, %fd107, 0dBC7ABC9E3B39803F, %fd108;
	fma.rn.f64 	%fd110, %fd109, 0d3E5ADE1569CE2BDF, 0d3E928AF3FCA213EA;
	fma.rn.f64 	%fd111, %fd110, %fd109, 0d3EC71DEE62401315;
	fma.rn.f64 	%fd112, %fd111, %fd109, 0d3EFA01997C89EB71;
	fma.rn.f64 	%fd113, %fd112, %fd109, 0d3F2A01A014761F65;
	fma.rn.f64 	%fd114, %fd113, %fd109, 0d3F56C16C1852B7AF;
	fma.rn.f64 	%fd115, %fd114, %fd109, 0d3F81111111122322;
	fma.rn.f64 	%fd116, %fd115, %fd109, 0d3FA55555555502A1;
	fma.rn.f64 	%fd117, %fd116, %fd109, 0d3FC5555555555511;
	fma.rn.f64 	%fd118, %fd117, %fd109, 0d3FE000000000000B;
	fma.rn.f64 	%fd119, %fd118, %fd109, 0d3FF0000000000000;
	fma.rn.f64 	%fd120, %fd119, %fd109, 0d3FF0000000000000;
	{
	.reg .b32 %temp; 
	mov.b64 	{%r22, %temp}, %fd120;
	}
	{
	.reg .b32 %temp; 
	mov.b64 	{%temp, %r23}, %fd120;
	}
	shl.b32 	%r84, %r21, 20;
	add.s32 	%r85, %r84, %r23;
	mov.b64 	%fd134, {%r22, %r85};
	{
	.reg .b32 %temp; 
	mov.b64 	{%temp, %r86}, %fd31;
	}
	mov.b32 	%f12, %r86;
	abs.f32 	%f6, %f12;
	setp.lt.f32 	%p36, %f6, 0f4086232B;
	@%p36 bra 	$L__BB0_30;
	setp.lt.f64 	%p37, %fd31, 0d0000000000000000;
	add.f64 	%fd121, %fd31, 0d7FF0000000000000;
	selp.f64 	%fd134, 0d0000000000000000, %fd121, %p37;
	setp.geu.f32 	%p38, %f6, 0f40874800;
	@%p38 bra 	$L__BB0_30;
	shr.u32 	%r87, %r21, 31;
	add.s32 	%r88, %r21, %r87;
	shr.s32 	%r89, %r88, 1;
	shl.b32 	%r90, %r89, 20;
	add.s32 	%r91, %r23, %r90;
	mov.b64 	%fd122, {%r22, %r91};
	sub.s32 	%r92, %r21, %r89;
	shl.b32 	%r93, %r92, 20;
	add.s32 	%r94, %r93, 1072693248;
	mov.b32 	%r95, 0;
	mov.b64 	%fd123, {%r95, %r94};
	mul.f64 	%fd134, %fd123, %fd122;
$L__BB0_30:
	cvt.f64.f32 	%fd124, %f4;
	mul.f64 	%fd125, %fd134, %fd124;
	cvt.rn.f32.f64 	%f13, %fd125;
	add.s64 	%rd16, %rd1, %rd12;
	st.global.f32 	[%rd16], %f13;
$L__BB0_31:
	ret;

}
.func  (.param .b64 func_retval0) __internal_accurate_pow(
	.param .b64 __internal_accurate_pow_param_0
)
{
	.reg .pred 	%p<8>;
	.reg .b32 	%r<49>;
	.reg .b32 	%f<3>;
	.reg .b64 	%fd<109>;

	ld.param.f64 	%fd10, [__internal_accurate_pow_param_0];
	{
	.reg .b32 %temp; 
	mov.b64 	{%temp, %r46}, %fd10;
	}
	{
	.reg .b32 %temp; 
	mov.b64 	{%r45, %temp}, %fd10;
	}
	shr.u32 	%r47, %r46, 20;
	setp.gt.u32 	%p1, %r46, 1048575;
	@%p1 bra 	$L__BB1_2;
	mul.f64 	%fd11, %fd10, 0d4350000000000000;
	{
	.reg .b32 %temp; 
	mov.b64 	{%temp, %r46}, %fd11;
	}
	{
	.reg .b32 %temp; 
	mov.b64 	{%r45, %temp}, %fd11;
	}
	shr.u32 	%r16, %r46, 20;
	add.s32 	%r47, %r16, -54;
$L__BB1_2:
	add.s32 	%r48, %r47, -1023;
	and.b32  	%r17, %r46, -2146435073;
	or.b32  	%r18, %r17, 1072693248;
	mov.b64 	%fd107, {%r45, %r18};
	setp.lt.u32 	%p2, %r18, 1073127583;
	@%p2 bra 	$L__BB1_4;
	{
	.reg .b32 %temp; 
	mov.b64 	{%r19, %temp}, %fd107;
	}
	{
	.reg .b32 %temp; 
	mov.b64 	{%temp, %r20}, %fd107;
	}
	add.s32 	%r21, %r20, -1048576;
	mov.b64 	%fd107, {%r19, %r21};
	add.s32 	%r48, %r47, -1022;
$L__BB1_4:
	add.f64 	%fd12, %fd107, 0dBFF0000000000000;
	add.f64 	%fd13, %fd107, 0d3FF0000000000000;
	rcp.approx.ftz.f64 	%fd14, %fd13;
	neg.f64 	%fd15, %fd13;
	fma.rn.f64 	%fd16, %fd15, %fd14, 0d3FF0000000000000;
	fma.rn.f64 	%fd17, %fd16, %fd16, %fd16;
	fma.rn.f64 	%fd18, %fd17, %fd14, %fd14;
	mul.f64 	%fd19, %fd12, %fd18;
	fma.rn.f64 	%fd20, %fd12, %fd18, %fd19;
	mul.f64 	%fd21, %fd20, %fd20;
	fma.rn.f64 	%fd22, %fd21, 0d3EB0F5FF7D2CAFE2, 0d3ED0F5D241AD3B5A;
	fma.rn.f64 	%fd23, %fd22, %fd21, 0d3EF3B20A75488A3F;
	fma.rn.f64 	%fd24, %fd23, %fd21, 0d3F1745CDE4FAECD5;
	fma.rn.f64 	%fd25, %fd24, %fd21, 0d3F3C71C7258A578B;
	fma.rn.f64 	%fd26, %fd25, %fd21, 0d3F6249249242B910;
	fma.rn.f64 	%fd27, %fd26, %fd21, 0d3F89999999999DFB;
	sub.f64 	%fd28, %fd12, %fd20;
	add.f64 	%fd29, %fd28, %fd28;
	neg.f64 	%fd30, %fd20;
	fma.rn.f64 	%fd31, %fd30, %fd12, %fd29;
	mul.f64 	%fd32, %fd18, %fd31;
	fma.rn.f64 	%fd33, %fd21, %fd27, 0d3FB5555555555555;
	mov.f64 	%fd34, 0d3FB5555555555555;
	sub.f64 	%fd35, %fd34, %fd33;
	fma.rn.f64 	%fd36, %fd21, %fd27, %fd35;
	add.f64 	%fd37, %fd36, 0dBC46A4CB00B9E7B0;
	add.f64 	%fd38, %fd33, %fd37;
	sub.f64 	%fd39, %fd33, %fd38;
	add.f64 	%fd40, %fd37, %fd39;
	mul.rn.f64 	%fd41, %fd20, %fd20;
	neg.f64 	%fd42, %fd41;
	fma.rn.f64 	%fd43, %fd20, %fd20, %fd42;
	{
	.reg .b32 %temp; 
	mov.b64 	{%r22, %temp}, %fd32;
	}
	{
	.reg .b32 %temp; 
	mov.b64 	{%temp, %r23}, %fd32;
	}
	add.s32 	%r24, %r23, 1048576;
	mov.b64 	%fd44, {%r22, %r24};
	fma.rn.f64 	%fd45, %fd20, %fd44, %fd43;
	mul.rn.f64 	%fd46, %fd41, %fd20;
	neg.f64 	%fd47, %fd46;
	fma.rn.f64 	%fd48, %fd41, %fd20, %fd47;
	fma.rn.f64 	%fd49, %fd41, %fd32, %fd48;
	fma.rn.f64 	%fd50, %fd45, %fd20, %fd49;
	mul.rn.f64 	%fd51, %fd38, %fd46;
	neg.f64 	%fd52, %fd51;
	fma.rn.f64 	%fd53, %fd38, %fd46, %fd52;
	fma.rn.f64 	%fd54, %fd38, %fd50, %fd53;
	fma.rn.f64 	%fd55, %fd40, %fd46, %fd54;
	add.f64 	%fd56, %fd51, %fd55;
	sub.f64 	%fd57, %fd51, %fd56;
	add.f64 	%fd58, %fd55, %fd57;
	add.f64 	%fd59, %fd20, %fd56;
	sub.f64 	%fd60, %fd20, %fd59;
	add.f64 	%fd61, %fd56, %fd60;
	add.f64 	%fd62, %fd58, %fd61;
	add.f64 	%fd63, %fd32, %fd62;
	add.f64 	%fd64, %fd59, %fd63;
	sub.f64 	%fd65, %fd59, %fd64;
	add.f64 	%fd66, %fd63, %fd65;
	xor.b32  	%r25, %r48, -2147483648;
	mov.b32 	%r26, 1127219200;
	mov.b64 	%fd67, {%r25, %r26};
	mov.b32 	%r27, -2147483648;
	mov.b64 	%fd68, {%r27, %r26};
	sub.f64 	%fd69, %fd67, %fd68;
	fma.rn.f64 	%fd70, %fd69, 0d3FE62E42FEFA39EF, %fd64;
	fma.rn.f64 	%fd71, %fd69, 0dBFE62E42FEFA39EF, %fd70;
	sub.f64 	%fd72, %fd71, %fd64;
	sub.f64 	%fd73, %fd66, %fd72;
	fma.rn.f64 	%fd74, %fd69, 0d3C7ABC9E3B39803F, %fd73;
	add.f64 	%fd75, %fd70, %fd74;
	sub.f64 	%fd76, %fd70, %fd75;
	add.f64 	%fd77, %fd74, %fd76;
	mov.f64 	%fd78, 0d4000000000000000;
	{
	.reg .b32 %temp; 
	mov.b64 	{%temp, %r28}, %fd78;
	}
	{
	.reg .b32 %temp; 
	mov.b64 	{%r29, %temp}, %fd78;
	}
	shl.b32 	%r30, %r28, 1;
	setp.gt.u32 	%p3, %r30, -33554433;
	and.b32  	%r31, %r28, -15728641;
	selp.b32 	%r32, %r31, %r28, %p3;
	mov.b64 	%fd79, {%r29, %r32};
	mul.rn.f64 	%fd80, %fd75, %fd79;
	neg.f64 	%fd81, %fd80;
	fma.rn.f64 	%fd82, %fd75, %fd79, %fd81;
	fma.rn.f64 	%fd83, %fd77, %fd79, %fd82;
	add.f64 	%fd4, %fd80, %fd83;
	sub.f64 	%fd84, %fd80, %fd4;
	add.f64 	%fd5, %fd83, %fd84;
	fma.rn.f64 	%fd85, %fd4, 0d3FF71547652B82FE, 0d4338000000000000;
	{
	.reg .b32 %temp; 
	mov.b64 	{%r13, %temp}, %fd85;
	}
	mov.f64 	%fd86, 0dC338000000000000;
	add.rn.f64 	%fd87, %fd85, %fd86;
	fma.rn.f64 	%fd88, %fd87, 0dBFE62E42FEFA39EF, %fd4;
	fma.rn.f64 	%fd89, %fd87, 0dBC7ABC9E3B39803F, %fd88;
	fma.rn.f64 	%fd90, %fd89, 0d3E5ADE1569CE2BDF, 0d3E928AF3FCA213EA;
	fma.rn.f64 	%fd91, %fd90, %fd89, 0d3EC71DEE62401315;
	fma.rn.f64 	%fd92, %fd91, %fd89, 0d3EFA01997C89EB71;
	fma.rn.f64 	%fd93, %fd92, %fd89, 0d3F2A01A014761F65;
	fma.rn.f64 	%fd94, %fd93, %fd89, 0d3F56C16C1852B7AF;
	fma.rn.f64 	%fd95, %fd94, %fd89, 0d3F81111111122322;
	fma.rn.f64 	%fd96, %fd95, %fd89, 0d3FA55555555502A1;
	fma.rn.f64 	%fd97, %fd96, %fd89, 0d3FC5555555555511;
	fma.rn.f64 	%fd98, %fd97, %fd89, 0d3FE000000000000B;
	fma.rn.f64 	%fd99, %fd98, %fd89, 0d3FF0000000000000;
	fma.rn.f64 	%fd100, %fd99, %fd89, 0d3FF0000000000000;
	{
	.reg .b32 %temp; 
	mov.b64 	{%r14, %temp}, %fd100;
	}
	{
	.reg .b32 %temp; 
	mov.b64 	{%temp, %r15}, %fd100;
	}
	shl.b32 	%r33, %r13, 20;
	add.s32 	%r34, %r33, %r15;
	mov.b64 	%fd108, {%r14, %r34};
	{
	.reg .b32 %temp; 
	mov.b64 	{%temp, %r35}, %fd4;
	}
	mov.b32 	%f2, %r35;
	abs.f32 	%f1, %f2;
	setp.lt.f32 	%p4, %f1, 0f4086232B;
	@%p4 bra 	$L__BB1_7;
	setp.lt.f64 	%p5, %fd4, 0d0000000000000000;
	add.f64 	%fd101, %fd4, 0d7FF0000000000000;
	selp.f64 	%fd108, 0d0000000000000000, %fd101, %p5;
	setp.geu.f32 	%p6, %f1, 0f40874800;
	@%p6 bra 	$L__BB1_7;
	shr.u32 	%r36, %r13, 31;
	add.s32 	%r37, %r13, %r36;
	shr.s32 	%r38, %r37, 1;
	shl.b32 	%r39, %r38, 20;
	add.s32 	%r40, %r15, %r39;
	mov.b64 	%fd102, {%r14, %r40};
	sub.s32 	%r41, %r13, %r38;
	shl.b32 	%r42, %r41, 20;
	add.s32 	%r43, %r42, 1072693248;
	mov.b32 	%r44, 0;
	mov.b64 	%fd103, {%r44, %r43};
	mul.f64 	%fd108, %fd103, %fd102;
$L__BB1_7:
	abs.f64 	%fd104, %fd108;
	setp.eq.f64 	%p7, %fd104, 0d7FF0000000000000;
	fma.rn.f64 	%fd105, %fd108, %fd5, %fd108;
	selp.f64 	%fd106, %fd108, %fd105, %p7;
	st.param.f64 	[func_retval0], %fd106;
	ret;

}


// ===== COMPILED SASS (sm_100) =====

	.target	sm_100

	.elftype	@"ET_EXEC"


//--------------------- .note.nv.tkinfo           --------------------------
	.section	.note.nv.tkinfo,"",@"SHT_NOTE"
	.sectionflags	@"SHF_NOTE_NV_TKINFO"
	.tkinfo
        /*0018*/ 	.word	0x00000002
        /*0030*/ 	.string	""
        /*0030*/ 	.string	"ptxas"
        /*0030*/ 	.string	"Cuda compilation tools, release 13.0, V13.0.88"
        /*0030*/ 	.string	"Build cuda_13.0.r13.0/compiler.36424714_0"
        /*0030*/ 	.string	"-arch sm_100 -m 64 "



//--------------------- .note.nv.cuinfo           --------------------------
	.section	.note.nv.cuinfo,"",@"SHT_NOTE"
	.sectionflags	@"SHF_NOTE_NV_CUINFO"
        /*0018*/ 	.short	0x0002
        /*001a*/ 	.short	0x0064
        /*001c*/ 	.short	0x0082
	.zero		2


//--------------------- .nv.info                  --------------------------
	.section	.nv.info,"",@"SHT_CUDA_INFO"
	.align	4


	//----- nvinfo : EIATTR_REGCOUNT
	.align		4
        /*0000*/ 	.byte	0x04, 0x2f
        /*0002*/ 	.short	(.L_1 - .L_0)
	.align		4
.L_0:
        /*0004*/ 	.word	index@(_Z14emissionKernelPfS_S_fib)
        /*0008*/ 	.word	0x00000020


	//----- nvinfo : EIATTR_FRAME_SIZE
	.align		4
.L_1:
        /*000c*/ 	.byte	0x04, 0x11
        /*000e*/ 	.short	(.L_3 - .L_2)
	.align		4
.L_2:
        /*0010*/ 	.word	index@($_Z14emissionKernelPfS_S_fib$__internal_accurate_pow)
        /*0014*/ 	.word	0x00000000


	//----- nvinfo : EIATTR_FRAME_SIZE
	.align		4
.L_3:
        /*0018*/ 	.byte	0x04, 0x11
        /*001a*/ 	.short	(.L_5 - .L_4)
	.align		4
.L_4:
        /*001c*/ 	.word	index@(_Z14emissionKernelPfS_S_fib)
        /*0020*/ 	.word	0x00000000


	//----- nvinfo : EIATTR_MIN_STACK_SIZE
	.align		4
.L_5:
        /*0024*/ 	.byte	0x04, 0x12
        /*0026*/ 	.short	(.L_7 - .L_6)
	.align		4
.L_6:
        /*0028*/ 	.word	index@(_Z14emissionKernelPfS_S_fib)
        /*002c*/ 	.word	0x00000000
.L_7:


//--------------------- .nv.compat                --------------------------
	.section	.nv.compat,"",@"SHT_CUDA_COMPAT_INFO"
	.align	4
        /*0000*/ 	.byte	0x02, 0x09, 0x00, 0x00, 0x02, 0x02, 0x01, 0x00, 0x02, 0x05, 0x05, 0x00, 0x03, 0x07, 0x01, 0x01
        /*0010*/ 	.byte	0x02, 0x03, 0x00, 0x00, 0x02, 0x06, 0x01, 0x00, 0x04, 0x0b, 0x08, 0x00, 0x01, 0x00, 0x00, 0x00
        /*0020*/ 	.byte	0x00, 0x00, 0x00, 0x00


//--------------------- .nv.info._Z14emissionKernelPfS_S_fib --------------------------
	.section	.nv.info._Z14emissionKernelPfS_S_fib,"",@"SHT_CUDA_INFO"
	.sectionflags	@""
	.align	4


	//----- nvinfo : EIATTR_CUDA_API_VERSION
	.align		4
        /*0000*/ 	.byte	0x04, 0x37
        /*0002*/ 	.short	(.L_9 - .L_8)
.L_8:
        /*0004*/ 	.word	0x00000082


	//----- nvinfo : EIATTR_KPARAM_INFO
	.align		4
.L_9:
        /*0008*/ 	.byte	0x04, 0x17
        /*000a*/ 	.short	(.L_11 - .L_10)
.L_10:
        /*000c*/ 	.word	0x00000000
        /*0010*/ 	.short	0x0005
        /*0012*/ 	.short	0x0020
        /*0014*/ 	.byte	0x00, 0xf0, 0x05, 0x00


	//----- nvinfo : EIATTR_KPARAM_INFO
	.align		4
.L_11:
        /*0018*/ 	.byte	0x04, 0x17
        /*001a*/ 	.short	(.L_13 - .L_12)
.L_12:
        /*001c*/ 	.word	0x00000000
        /*0020*/ 	.short	0x0004
        /*0022*/ 	.short	0x001c
        /*0024*/ 	.byte	0x00, 0xf0, 0x11, 0x00


	//----- nvinfo : EIATTR_KPARAM_INFO
	.align		4
.L_13:
        /*0028*/ 	.byte	0x04, 0x17
        /*002a*/ 	.short	(.L_15 - .L_14)
.L_14:
        /*002c*/ 	.word	0x00000000
        /*0030*/ 	.short	0x0003
        /*0032*/ 	.short	0x0018
        /*0034*/ 	.byte	0x00, 0xf0, 0x11, 0x00


	//----- nvinfo : EIATTR_KPARAM_INFO
	.align		4
.L_15:
        /*0038*/ 	.byte	0x04, 0x17
        /*003a*/ 	.short	(.L_17 - .L_16)
.L_16:
        /*003c*/ 	.word	0x00000000
        /*0040*/ 	.short	0x0002
        /*0042*/ 	.short	0x0010
        /*0044*/ 	.byte	0x00, 0xf5, 0x21, 0x00


	//----- nvinfo : EIATTR_KPARAM_INFO
	.align		4
.L_17:
        /*0048*/ 	.byte	0x04, 0x17
        /*004a*/ 	.short	(.L_19 - .L_18)
.L_18:
        /*004c*/ 	.word	0x00000000
        /*0050*/ 	.short	0x0001
        /*0052*/ 	.short	0x0008
        /*0054*/ 	.byte	0x00, 0xf5, 0x21, 0x00


	//----- nvinfo : EIATTR_KPARAM_INFO
	.align		4
.L_19:
        /*0058*/ 	.byte	0x04, 0x17
        /*005a*/ 	.short	(.L_21 - .L_20)
.L_20:
        /*005c*/ 	.word	0x00000000
        /*0060*/ 	.short	0x0000
        /*0062*/ 	.short	0x0000
        /*0064*/ 	.byte	0x00, 0xf5, 0x21, 0x00


	//----- nvinfo : EIATTR_SPARSE_MMA_MASK
	.align		4
.L_21:
        /*0068*/ 	.byte	0x03, 0x50
        /*006a*/ 	.short	0x0000


	//----- nvinfo : EIATTR_MAXREG_COUNT
	.align		4
        /*006c*/ 	.byte	0x03, 0x1b
        /*006e*/ 	.short	0x00ff


	//----- nvinfo : EIATTR_MERCURY_ISA_VERSION
	.align		4
        /*0070*/ 	.byte	0x03, 0x5f
        /*0072*/ 	.short	0x0101


	//----- nvinfo : EIATTR_VRC_CTA_INIT_COUNT
	.align		4
        /*0074*/ 	.byte	0x02, 0x4a
	.zero		1
	.zero		1


	//----- nvinfo : EIATTR_EXIT_INSTR_OFFSETS
	.align		4
        /*0078*/ 	.byte	0x04, 0x1c
        /*007a*/ 	.short	(.L_23 - .L_22)


	//   ....[0]....
.L_22:
        /*007c*/ 	.word	0x00000070


	//   ....[1]....
        /*0080*/ 	.word	0x00000c50


	//   ....[2]....
        /*0084*/ 	.word	0x000012c0


	//----- nvinfo : EIATTR_CRS_STACK_SIZE
	.align		4
.L_23:
        /*0088*/ 	.byte	0x04, 0x1e
        /*008a*/ 	.short	(.L_25 - .L_24)
.L_24:
        /*008c*/ 	.word	0x00000000


	//----- nvinfo : EIATTR_CBANK_PARAM_SIZE
	.align		4
.L_25:
        /*0090*/ 	.byte	0x03, 0x19
        /*0092*/ 	.short	0x0021


	//----- nvinfo : EIATTR_PARAM_CBANK
	.align		4
        /*0094*/ 	.byte	0x04, 0x0a
        /*0096*/ 	.short	(.L_27 - .L_26)
	.align		4
.L_26:
        /*0098*/ 	.word	index@(.nv.constant0._Z14emissionKernelPfS_S_fib)
        /*009c*/ 	.short	0x0380
        /*009e*/ 	.short	0x0021


	//----- nvinfo : EIATTR_SW_WAR
	.align		4
.L_27:
        /*00a0*/ 	.byte	0x04, 0x36
        /*00a2*/ 	.short	(.L_29 - .L_28)
.L_28:
        /*00a4*/ 	.word	0x00000008
.L_29:


//--------------------- .nv.callgraph             --------------------------
	.section	.nv.callgraph,"",@"SHT_CUDA_CALLGRAPH"
	.align	4
	.sectionentsize	8
	.align		4
        /*0000*/ 	.word	0x00000000
	.align		4
        /*0004*/ 	.word	0xffffffff
	.align		4
        /*0008*/ 	.word	0x00000000
	.align		4
        /*000c*/ 	.word	0xfffffffe
	.align		4
        /*0010*/ 	.word	0x00000000
	.align		4
        /*0014*/ 	.word	0xfffffffd
	.align		4
        /*0018*/ 	.word	0x00000000
	.align		4
        /*001c*/ 	.word	0xfffffffc


//--------------------- .text._Z14emissionKernelPfS_S_fib --------------------------
	.section	.text._Z14emissionKernelPfS_S_fib,"ax",@progbits
	.align	128
        .global         _Z14emissionKernelPfS_S_fib
        .type           _Z14emissionKernelPfS_S_fib,@function
        .size           _Z14emissionKernelPfS_S_fib,(.L_x_16 - _Z14emissionKernelPfS_S_fib)
        .other          _Z14emissionKernelPfS_S_fib,@"STO_CUDA_ENTRY STV_DEFAULT"
_Z14emissionKernelPfS_S_fib:
.text._Z14emissionKernelPfS_S_fib:
[----:B------:R-:W-:Y:S01]  /*0000*/  LDC R1, c[0x0][0x37c] ;  /* 0x0000df00ff017b82 */ /* 0x000fe20000000800 */
[----:B------:R-:W0:Y:S01]  /*0010*/  S2R R2, SR_CTAID.X ;  /* 0x0000000000027919 */ /* 0x000e220000002500 */
[----:B------:R-:W0:Y:S01]  /*0020*/  LDCU UR4, c[0x0][0x360] ;  /* 0x00006c00ff0477ac */ /* 0x000e220008000800 */
[----:B------:R-:W0:Y:S01]  /*0030*/  S2R R3, SR_TID.X ;  /* 0x0000000000037919 */ /* 0x000e220000002100 */
[----:B------:R-:W1:Y:S01]  /*0040*/  LDCU UR5, c[0x0][0x39c] ;  /* 0x00007380ff0577ac */ /* 0x000e620008000800 */
[----:B0-----:R-:W-:-:S05]  /*0050*/  IMAD R2, R2, UR4, R3 ;  /* 0x0000000402027c24 */ /* 0x001fca000f8e0203 */
[----:B-1----:R-:W-:-:S13]  /*0060*/  ISETP.GE.AND P0, PT, R2, UR5, PT ;  /* 0x0000000502007c0c */ /* 0x002fda000bf06270 */
[----:B------:R-:W-:Y:S05]  /*0070*/  @P0 EXIT ;  /* 0x000000000000094d */ /* 0x000fea0003800000 */
[----:B------:R-:W0:Y:S01]  /*0080*/  LDCU.U8 UR4, c[0x0][0x3a0] ;  /* 0x00007400ff0477ac */ /* 0x000e220008000000 */
[----:B------:R-:W1:Y:S01]  /*0090*/  LDCU.64 UR6, c[0x0][0x358] ;  /* 0x00006b00ff0677ac */ /* 0x000e620008000a00 */
[----:B0-----:R-:W-:-:S04]  /*00a0*/  UPRMT UR4, UR4, 0x8880, URZ ;  /* 0x0000888004047896 */ /* 0x001fc800080000ff */
[----:B------:R-:W-:-:S09]  /*00b0*/  UISETP.NE.AND UP0, UPT, UR4, URZ, UPT ;  /* 0x000000ff0400728c */ /* 0x000fd2000bf05270 */
[----:B-1----:R-:W-:Y:S05]  /*00c0*/  BRA.U !UP0, `(.L_x_0) ;  /* 0x0000000908e47547 */ /* 0x002fea000b800000 */
[----:B------:R-:W0:Y:S01]  /*00d0*/  LDC.64 R6, c[0x0][0x390] ;  /* 0x0000e400ff067b82 */ /* 0x000e220000000a00 */
[----:B------:R-:W1:Y:S07]  /*00e0*/  LDCU UR4, c[0x0][0x398] ;  /* 0x00007300ff0477ac */ /* 0x000e6e0008000800 */
[----:B------:R-:W2:Y:S01]  /*00f0*/  LDC.64 R4, c[0x0][0x388] ;  /* 0x0000e200ff047b82 */ /* 0x000ea20000000a00 */
[----:B0-----:R-:W-:-:S05]  /*0100*/  IMAD.WIDE R6, R2, 0x4, R6 ;  /* 0x0000000402067825 */ /* 0x001fca00078e0206 */
[----:B------:R-:W1:Y:S01]  /*0110*/  LDG.E R3, desc[UR6][R6.64] ;  /* 0x0000000606037981 */ /* 0x000e62000c1e1900 */
[----:B--2---:R-:W-:-:S06]  /*0120*/  IMAD.WIDE R4, R2, 0x4, R4 ;  /* 0x0000000402047825 */ /* 0x004fcc00078e0204 */
[----:B------:R0:W5:Y:S01]  /*0130*/  LDG.E R4, desc[UR6][R4.64] ;  /* 0x0000000604047981 */ /* 0x000162000c1e1900 */
[----:B------:R-:W-:Y:S01]  /*0140*/  BSSY.RECONVERGENT B0, `(.L_x_1) ;  /* 0x0000007000007945 */ /* 0x000fe20003800200 */
[----:B------:R-:W-:Y:S01]  /*0150*/  MOV R0, 0x1b0 ;  /* 0x000001b000007802 */ /* 0x000fe20000000f00 */
[----:B-1----:R-:W-:-:S04]  /*0160*/  FADD R3, -R3, UR4 ;  /* 0x0000000403037e21 */ /* 0x002fc80008000100 */
[----:B------:R-:W1:Y:S02]  /*0170*/  F2F.F64.F32 R28, R3 ;  /* 0x00000003001c7310 */ /* 0x000e640000201800 */
[----:B-1----:R-:W-:-:S10]  /*0180*/  DADD R26, -RZ, |R28| ;  /* 0x00000000ff1a7229 */ /* 0x002fd4000000051c */
[----:B0-----:R-:W-:-:S07]  /*0190*/  IMAD.MOV.U32 R16, RZ, RZ, R26 ;  /* 0x000000ffff107224 */ /* 0x001fce00078e001a */
[----:B-----5:R-:W-:Y:S05]  /*01a0*/  CALL.REL.NOINC `($_Z14emissionKernelPfS_S_fib$__internal_accurate_pow) ;  /* 0x0000001000487944 */ /* 0x020fea0003c00000 */
[----:B------:R-:W-:Y:S05]  /*01b0*/  BSYNC.RECONVERGENT B0 ;  /* 0x0000000000007941 */ /* 0x000fea0003800200 */
.L_x_1:
[----:B------:R-:W-:Y:S01]  /*01c0*/  DADD R6, R28, 2 ;  /* 0x400000001c067429 */ /* 0x000fe20000000000 */
[----:B------:R-:W-:Y:S01]  /*01d0*/  FSETP.NEU.AND P0, PT, R3, RZ, PT ;  /* 0x000000ff0300720b */ /* 0x000fe20003f0d000 */
[----:B------:R-:W-:Y:S08]  /*01e0*/  BSSY.RECONVERGENT B0, `(.L_x_2) ;  /* 0x000000d000007945 */ /* 0x000ff00003800200 */
[----:B------:R-:W-:Y:S01]  /*01f0*/  LOP3.LUT R6, R7, 0x7ff00000, RZ, 0xc0, !PT ;  /* 0x7ff0000007067812 */ /* 0x000fe200078ec0ff */
[----:B------:R-:W-:-:S03]  /*0200*/  IMAD.MOV.U32 R7, RZ, RZ, R9 ;  /* 0x000000ffff077224 */ /* 0x000fc600078e0009 */
[----:B------:R-:W-:Y:S01]  /*0210*/  ISETP.NE.AND P1, PT, R6, 0x7ff00000, PT ;  /* 0x7ff000000600780c */ /* 0x000fe20003f25270 */
[----:B------:R-:W-:Y:S01]  /*0220*/  IMAD.MOV.U32 R6, RZ, RZ, R8 ;  /* 0x000000ffff067224 */ /* 0x000fe200078e0008 */
[----:B------:R-:W-:-:S11]  /*0230*/  @!P0 CS2R R6, SRZ ;  /* 0x0000000000068805 */ /* 0x000fd6000001ff00 */
[----:B------:R-:W-:Y:S05]  /*0240*/  @P1 BRA `(.L_x_3) ;  /* 0x0000000000181947 */ /* 0x000fea0003800000 */
[----:B------:R-:W-:-:S13]  /*0250*/  FSETP.NAN.AND P0, PT, R3, R3, PT ;  /* 0x000000030300720b */ /* 0x000fda0003f08000 */
[----:B------:R-:W-:Y:S01]  /*0260*/  @P0 DADD R6, R28, 2 ;  /* 0x400000001c060429 */ /* 0x000fe20000000000 */
[----:B------:R-:W-:Y:S10]  /*0270*/  @P0 BRA `(.L_x_3) ;  /* 0x00000000000c0947 */ /* 0x000ff40003800000 */
[----:B------:R-:W-:-:S14]  /*0280*/  DSETP.NEU.AND P0, PT, |R28|, +INF , PT ;  /* 0x7ff000001c00742a */ /* 0x000fdc0003f0d200 */
[----:B------:R-:W-:Y:S02]  /*0290*/  @!P0 IMAD.MOV.U32 R6, RZ, RZ, 0x0 ;  /* 0x00000000ff068424 */ /* 0x000fe400078e00ff */
[----:B------:R-:W-:-:S07]  /*02a0*/  @!P0 IMAD.MOV.U32 R7, RZ, RZ, 0x7ff00000 ;  /* 0x7ff00000ff078424 */ /* 0x000fce00078e00ff */
.L_x_3:
[----:B------:R-:W-:Y:S05]  /*02b0*/  BSYNC.RECONVERGENT B0 ;  /* 0x0000000000007941 */ /* 0x000fea0003800200 */
.L_x_2:
[----:B------:R-:W-:Y:S01]  /*02c0*/  DADD R6, -RZ, -R6 ;  /* 0x00000000ff067229 */ /* 0x000fe20000000906 */
[----:B------:R-:W-:Y:S01]  /*02d0*/  FSETP.NEU.AND P0, PT, R3, 1, PT ;  /* 0x3f8000000300780b */ /* 0x000fe20003f0d000 */
[----:B------:R-:W-:Y:S01]  /*02e0*/  IMAD.MOV.U32 R9, RZ, RZ, 0x3ff71547 ;  /* 0x3ff71547ff097424 */ /* 0x000fe200078e00ff */
[----:B------:R-:W-:Y:S01]  /*02f0*/  MOV R8, 0x652b82fe ;  /* 0x652b82fe00087802 */ /* 0x000fe20000000f00 */
[----:B------:R-:W-:Y:S01]  /*0300*/  UMOV UR4, 0xfefa39ef ;  /* 0xfefa39ef00047882 */ /* 0x000fe20000000000 */
[----:B------:R-:W-:Y:S01]  /*0310*/  UMOV UR5, 0x3fe62e42 ;  /* 0x3fe62e4200057882 */ /* 0x000fe20000000000 */
[----:B------:R-:W-:Y:S01]  /*0320*/  UMOV UR8, 0x3b39803f ;  /* 0x3b39803f00087882 */ /* 0x000fe20000000000 */
[----:B------:R-:W-:Y:S01]  /*0330*/  UMOV UR9, 0x3c7abc9e ;  /* 0x3c7abc9e00097882 */ /* 0x000fe20000000000 */
[----:B------:R-:W-:Y:S02]  /*0340*/  BSSY.RECONVERGENT B0, `(.L_x_4) ;  /* 0x0000038000007945 */ /* 0x000fe40003800200 */
[----:B------:R-:W-:-:S02]  /*0350*/  FSEL R6, R6, RZ, P0 ;  /* 0x000000ff06067208 */ /* 0x000fc40000000000 */
[----:B------:R-:W-:-:S04]  /*0360*/  FSEL R7, R7, -1.875, P0 ;  /* 0xbff0000007077808 */ /* 0x000fc80000000000 */
[----:B------:R-:W-:Y:S02]  /*0370*/  FSETP.GEU.AND P0, PT, |R7|, 4.1917929649353027344, PT ;  /* 0x4086232b0700780b */ /* 0x000fe40003f0e200 */
[----:B------:R-:W-:-:S08]  /*0380*/  DFMA R8, R6, R8, 6.75539944105574400000e+15 ;  /* 0x433800000608742b */ /* 0x000fd00000000008 */
[----:B------:R-:W-:-:S08]  /*0390*/  DADD R10, R8, -6.75539944105574400000e+15 ;  /* 0xc3380000080a7429 */ /* 0x000fd00000000000 */
[----:B------:R-:W-:-:S08]  /*03a0*/  DFMA R12, R10, -UR4, R6 ;  /* 0x800000040a0c7c2b */ /* 0x000fd00008000006 */
[----:B------:R-:W-:Y:S01]  /*03b0*/  DFMA R10, R10, -UR8, R12 ;  /* 0x800000080a0a7c2b */ /* 0x000fe2000800000c */
[----:B------:R-:W-:Y:S01]  /*03c0*/  UMOV UR8, 0x69ce2bdf ;  /* 0x69ce2bdf00087882 */ /* 0x000fe20000000000 */
[----:B------:R-:W-:Y:S01]  /*03d0*/  IMAD.MOV.U32 R12, RZ, RZ, -0x35dec16 ;  /* 0xfca213eaff0c7424 */ /* 0x000fe200078e00ff */
[----:B------:R-:W-:Y:S01]  /*03e0*/  UMOV UR9, 0x3e5ade15 ;  /* 0x3e5ade1500097882 */ /* 0x000fe20000000000 */
[----:B------:R-:W-:-:S06]  /*03f0*/  IMAD.MOV.U32 R13, RZ, RZ, 0x3e928af3 ;  /* 0x3e928af3ff0d7424 */ /* 0x000fcc00078e00ff */
[----:B------:R-:W-:Y:S01]  /*0400*/  DFMA R12, R10, UR8, R12 ;  /* 0x000000080a0c7c2b */ /* 0x000fe2000800000c */
[----:B------:R-:W-:Y:S01]  /*0410*/  UMOV UR8, 0x62401315 ;  /* 0x6240131500087882 */ /* 0x000fe20000000000 */
[----:B------:R-:W-:-:S06]  /*0420*/  UMOV UR9, 0x3ec71dee ;  /* 0x3ec71dee00097882 */ /* 0x000fcc0000000000 */
[----:B------:R-:W-:Y:S01]  /*0430*/  DFMA R12, R10, R12, UR8 ;  /* 0x000000080a0c7e2b */ /* 0x000fe2000800000c */
        /* <DEDUP_REMOVED lines=20> */
[----:B------:R-:W-:-:S08]  /*0580*/  DFMA R12, R10, R12, UR8 ;  /* 0x000000080a0c7e2b */ /* 0x000fd0000800000c */
[----:B------:R-:W-:-:S08]  /*0590*/  DFMA R12, R10, R12, 1 ;  /* 0x3ff000000a0c742b */ /* 0x000fd0000000000c */
[----:B------:R-:W-:Y:S02]  /*05a0*/  DFMA R14, R10, R12, 1 ;  /* 0x3ff000000a0e742b */ /* 0x000fe4000000000c */
[----:B------:R0:W1:Y:S08]  /*05b0*/  F2F.F64.F32 R12, R4 ;  /* 0x00000004000c7310 */ /* 0x0000700000201800 */
[----:B------:R-:W-:-:S02]  /*05c0*/  IMAD R11, R8, 0x100000, R15 ;  /* 0x00100000080b7824 */ /* 0x000fc400078e020f */
[----:B------:R-:W-:Y:S01]  /*05d0*/  IMAD.MOV.U32 R10, RZ, RZ, R14 ;  /* 0x000000ffff0a7224 */ /* 0x000fe200078e000e */
[----:B0-----:R-:W-:Y:S06]  /*05e0*/  @!P0 BRA `(.L_x_5) ;  /* 0x0000000000348947 */ /* 0x001fec0003800000 */
[----:B------:R-:W-:Y:S01]  /*05f0*/  FSETP.GEU.AND P1, PT, |R7|, 4.2275390625, PT ;  /* 0x408748000700780b */ /* 0x000fe20003f2e200 */
[C---:B------:R-:W-:Y:S02]  /*0600*/  DADD R10, R6.reuse, +INF ;  /* 0x7ff00000060a7429 */ /* 0x040fe40000000000 */
[----:B------:R-:W-:-:S08]  /*0610*/  DSETP.GEU.AND P0, PT, R6, RZ, PT ;  /* 0x000000ff0600722a */ /* 0x000fd00003f0e000 */
[----:B------:R-:W-:Y:S02]  /*0620*/  FSEL R10, R10, RZ, P0 ;  /* 0x000000ff0a0a7208 */ /* 0x000fe40000000000 */
[----:B------:R-:W-:Y:S01]  /*0630*/  @!P1 LEA.HI R0, R8, R8, RZ, 0x1 ;  /* 0x0000000808009211 */ /* 0x000fe200078f08ff */
[----:B------:R-:W-:Y:S01]  /*0640*/  @!P1 IMAD.MOV.U32 R4, RZ, RZ, R14 ;  /* 0x000000ffff049224 */ /* 0x000fe200078e000e */
[----:B------:R-:W-:Y:S02]  /*0650*/  FSEL R11, R11, RZ, P0 ;  /* 0x000000ff0b0b7208 */ /* 0x000fe40000000000 */
[----:B------:R-:W-:-:S04]  /*0660*/  @!P1 SHF.R.S32.HI R5, RZ, 0x1, R0 ;  /* 0x00000001ff059819 */ /* 0x000fc80000011400 */
[----:B------:R-:W-:Y:S01]  /*0670*/  @!P1 IADD3 R6, PT, PT, R8, -R5, RZ ;  /* 0x8000000508069210 */ /* 0x000fe20007ffe0ff */
[----:B------:R-:W-:-:S03]  /*0680*/  @!P1 IMAD R5, R5, 0x100000, R15 ;  /* 0x0010000005059824 */ /* 0x000fc600078e020f */
[----:B------:R-:W-:Y:S01]  /*0690*/  @!P1 LEA R7, R6, 0x3ff00000, 0x14 ;  /* 0x3ff0000006079811 */ /* 0x000fe200078ea0ff */
[----:B------:R-:W-:-:S06]  /*06a0*/  @!P1 IMAD.MOV.U32 R6, RZ, RZ, RZ ;  /* 0x000000ffff069224 */ /* 0x000fcc00078e00ff */
[----:B------:R-:W-:-:S11]  /*06b0*/  @!P1 DMUL R10, R4, R6 ;  /* 0x00000006040a9228 */ /* 0x000fd60000000000 */
.L_x_5:
[----:B------:R-:W-:Y:S05]  /*06c0*/  BSYNC.RECONVERGENT B0 ;  /* 0x0000000000007941 */ /* 0x000fea0003800200 */
.L_x_4:
[----:B-1----:R-:W-:Y:S01]  /*06d0*/  DMUL R12, R12, R10 ;  /* 0x0000000a0c0c7228 */ /* 0x002fe20000000000 */
[----:B------:R-:W-:Y:S09]  /*06e0*/  BSSY.RECONVERGENT B0, `(.L_x_6) ;  /* 0x0000052000007945 */ /* 0x000ff20003800200 */
[----:B------:R-:W-:Y:S01]  /*06f0*/  ISETP.GT.AND P0, PT, R13, 0xfffff, PT ;  /* 0x000fffff0d00780c */ /* 0x000fe20003f04270 */
[----:B------:R-:W-:Y:S01]  /*0700*/  IMAD.MOV.U32 R4, RZ, RZ, R12 ;  /* 0x000000ffff047224 */ /* 0x000fe200078e000c */
[----:B------:R-:W-:Y:S01]  /*0710*/  MOV R5, R13 ;  /* 0x0000000d00057202 */ /* 0x000fe20000000f00 */
[----:B------:R-:W-:-:S10]  /*0720*/  IMAD.MOV.U32 R3, RZ, RZ, R13 ;  /* 0x000000ffff037224 */ /* 0x000fd400078e000d */
[----:B------:R-:W-:-:S10]  /*0730*/  @!P0 DMUL R4, R4, 1.80143985094819840000e+16 ;  /* 0x4350000004048828 */ /* 0x000fd40000000000 */
[----:B------:R-:W-:Y:S02]  /*0740*/  @!P0 IMAD.MOV.U32 R3, RZ, RZ, R5 ;  /* 0x000000ffff038224 */ /* 0x000fe400078e0005 */
[----:B------:R-:W-:Y:S02]  /*0750*/  @!P0 IMAD.MOV.U32 R12, RZ, RZ, R4 ;  /* 0x000000ffff0c8224 */ /* 0x000fe400078e0004 */
[----:B------:R-:W-:-:S05]  /*0760*/  VIADD R0, R3, 0xffffffff ;  /* 0xffffffff03007836 */ /* 0x000fca0000000000 */
[----:B------:R-:W-:Y:S01]  /*0770*/  ISETP.GT.U32.AND P1, PT, R0, 0x7feffffe, PT ;  /* 0x7feffffe0000780c */ /* 0x000fe20003f24070 */
[----:B------:R-:W-:Y:S01]  /*0780*/  IMAD.MOV.U32 R0, RZ, RZ, -0x3ff ;  /* 0xfffffc01ff007424 */ /* 0x000fe200078e00ff */
[----:B------:R-:W-:-:S11]  /*0790*/  @!P0 MOV R0, 0xfffffbcb ;  /* 0xfffffbcb00008802 */ /* 0x000fd60000000f00 */
[----:B------:R-:W-:Y:S05]  /*07a0*/  @P1 BRA `(.L_x_7) ;  /* 0x0000000000fc1947 */ /* 0x000fea0003800000 */
[----:B------:R-:W-:Y:S01]  /*07b0*/  LOP3.LUT R4, R3, 0xfffff, RZ, 0xc0, !PT ;  /* 0x000fffff03047812 */ /* 0x000fe200078ec0ff */
[----:B------:R-:W-:Y:S01]  /*07c0*/  IMAD.MOV.U32 R14, RZ, RZ, -0x748574fc ;  /* 0x8b7a8b04ff0e7424 */ /* 0x000fe200078e00ff */
[----:B------:R-:W-:Y:S01]  /*07d0*/  MOV R6, RZ ;  /* 0x000000ff00067202 */ /* 0x000fe20000000f00 */
[----:B------:R-:W-:Y:S01]  /*07e0*/  IMAD.MOV.U32 R15, RZ, RZ, 0x3ed0ee25 ;  /* 0x3ed0ee25ff0f7424 */ /* 0x000fe200078e00ff */
[----:B------:R-:W-:Y:S01]  /*07f0*/  LOP3.LUT R5, R4, 0x3ff00000, RZ, 0xfc, !PT ;  /* 0x3ff0000004057812 */ /* 0x000fe200078efcff */
[----:B------:R-:W-:Y:S01]  /*0800*/  IMAD.MOV.U32 R4, RZ, RZ, R12 ;  /* 0x000000ffff047224 */ /* 0x000fe200078e000c */
[----:B------:R-:W-:Y:S01]  /*0810*/  UMOV UR8, 0x3ae80f1e ;  /* 0x3ae80f1e00087882 */ /* 0x000fe20000000000 */
[----:B------:R-:W-:Y:S01]  /*0820*/  UMOV UR9, 0x3eb1380b ;  /* 0x3eb1380b00097882 */ /* 0x000fe20000000000 */
[----:B------:R-:W-:Y:S01]  /*0830*/  ISETP.GE.U32.AND P0, PT, R5, 0x3ff6a09f, PT ;  /* 0x3ff6a09f0500780c */ /* 0x000fe20003f06070 */
[----:B------:R-:W-:Y:S01]  /*0840*/  IMAD.MOV.U32 R19, RZ, RZ, 0x43300000 ;  /* 0x43300000ff137424 */ /* 0x000fe200078e00ff */
[----:B------:R-:W-:Y:S01]  /*0850*/  LEA.HI R0, R3, R0, RZ, 0xc ;  /* 0x0000000003007211 */ /* 0x000fe200078f60ff */
[----:B------:R-:W-:Y:S01]  /*0860*/  UMOV UR10, 0x80000000 ;  /* 0x80000000000a7882 */ /* 0x000fe20000000000 */
[----:B------:R-:W-:-:S09]  /*0870*/  UMOV UR11, 0x43300000 ;  /* 0x43300000000b7882 */ /* 0x000fd20000000000 */
[----:B------:R-:W-:Y:S02]  /*0880*/  @P0 VIADD R7, R5, 0xfff00000 ;  /* 0xfff0000005070836 */ /* 0x000fe40000000000 */
[----:B------:R-:W-:Y:S02]  /*0890*/  @P0 VIADD R0, R0, 0x1 ;  /* 0x0000000100000836 */ /* 0x000fe40000000000 */
[----:B------:R-:W-:-:S03]  /*08a0*/  @P0 IMAD.MOV.U32 R5, RZ, RZ, R7 ;  /* 0x000000ffff050224 */ /* 0x000fc600078e0007 */
[----:B------:R-:W-:-:S03]  /*08b0*/  LOP3.LUT R18, R0, 0x80000000, RZ, 0x3c, !PT ;  /* 0x8000000000127812 */ /* 0x000fc600078e3cff */
[C---:B------:R-:W-:Y:S02]  /*08c0*/  DADD R12, R4.reuse, 1 ;  /* 0x3ff00000040c7429 */ /* 0x040fe40000000000 */
[----:B------:R-:W-:-:S04]  /*08d0*/  DADD R4, R4, -1 ;  /* 0xbff0000004047429 */ /* 0x000fc80000000000 */
[----:B------:R-:W0:Y:S02]  /*08e0*/  MUFU.RCP64H R7, R13 ;  /* 0x0000000d00077308 */ /* 0x000e240000001800 */
[----:B0-----:R-:W-:-:S08]  /*08f0*/  DFMA R8, -R12, R6, 1 ;  /* 0x3ff000000c08742b */ /* 0x001fd00000000106 */
[----:B------:R-:W-:-:S08]  /*0900*/  DFMA R8, R8, R8, R8 ;  /* 0x000000080808722b */ /* 0x000fd00000000008 */
[----:B------:R-:W-:-:S08]  /*0910*/  DFMA R6, R6, R8, R6 ;  /* 0x000000080606722b */ /* 0x000fd00000000006 */
[----:B------:R-:W-:-:S08]  /*0920*/  DMUL R8, R4, R6 ;  /* 0x0000000604087228 */ /* 0x000fd00000000000 */
[----:B------:R-:W-:-:S08]  /*0930*/  DFMA R8, R4, R6, R8 ;  /* 0x000000060408722b */ /* 0x000fd00000000008 */
[----:B------:R-:W-:Y:S02]  /*0940*/  DMUL R10, R8, R8 ;  /* 0x00000008080a7228 */ /* 0x000fe40000000000 */
[----:B------:R-:W-:-:S06]  /*0950*/  DADD R16, R4, -R8 ;  /* 0x0000000004107229 */ /* 0x000fcc0000000808 */
[----:B------:R-:W-:Y:S01]  /*0960*/  DFMA R12, R10, UR8, R14 ;  /* 0x000000080a0c7c2b */ /* 0x000fe2000800000e */
[----:B------:R-:W-:Y:S01]  /*0970*/  UMOV UR8, 0x9f02676f ;  /* 0x9f02676f00087882 */ /* 0x000fe20000000000 */
[----:B------:R-:W-:Y:S01]  /*0980*/  UMOV UR9, 0x3ef3b266 ;  /* 0x3ef3b26600097882 */ /* 0x000fe20000000000 */
[----:B------:R-:W-:-:S05]  /*0990*/  DADD R16, R16, R16 ;  /* 0x0000000010107229 */ /* 0x000fca0000000010 */
[----:B------:R-:W-:Y:S01]  /*09a0*/  DFMA R12, R10, R12, UR8 ;  /* 0x000000080a0c7e2b */ /* 0x000fe2000800000c */
[----:B------:R-:W-:Y:S01]  /*09b0*/  UMOV UR8, 0xa9ab0956 ;  /* 0xa9ab095600087882 */ /* 0x000fe20000000000 */
[----:B------:R-:W-:Y:S01]  /*09c0*/  UMOV UR9, 0x3f1745cb ;  /* 0x3f1745cb00097882 */ /* 0x000fe20000000000 */
[----:B------:R-:W-:-:S05]  /*09d0*/  DFMA R16, R4, -R8, R16 ;  /* 0x800000080410722b */ /* 0x000fca0000000010 */
[----:B------:R-:W-:Y:S01]  /*09e0*/  DFMA R12, R10, R12, UR8 ;  /* 0x000000080a0c7e2b */ /* 0x000fe2000800000c */
[----:B------:R-:W-:Y:S01]  /*09f0*/  UMOV UR8, 0x2d1b5154 ;  /* 0x2d1b515400087882 */ /* 0x000fe20000000000 */
[----:B------:R-:W-:Y:S01]  /*0a00*/  UMOV UR9, 0x3f3c71c7 ;  /* 0x3f3c71c700097882 */ /* 0x000fe20000000000 */
[----:B------:R-:W-:-:S05]  /*0a10*/  DMUL R16, R6, R16 ;  /* 0x0000001006107228 */ /* 0x000fca0000000000 */
[----:B------:R-:W-:Y:S01]  /*0a20*/  DFMA R12, R10, R12, UR8 ;  /* 0x000000080a0c7e2b */ /* 0x000fe2000800000c */
[----:B------:R-:W-:Y:S01]  /*0a30*/  UMOV UR8, 0x923be72d ;  /* 0x923be72d00087882 */ /* 0x000fe20000000000 */
[----:B------:R-:W-:-:S06]  /*0a40*/  UMOV UR9, 0x3f624924 ;  /* 0x3f62492400097882 */ /* 0x000fcc0000000000 */
[----:B------:R-:W-:Y:S01]  /*0a50*/  DFMA R14, R10, R12, UR8 ;  /* 0x000000080a0e7e2b */ /* 0x000fe2000800000c */
[----:B------:R-:W-:Y:S01]  /*0a60*/  UMOV UR8, 0x9999a3c4 ;  /* 0x9999a3c400087882 */ /* 0x000fe20000000000 */
[----:B------:R-:W-:Y:S01]  /*0a70*/  UMOV UR9, 0x3f899999 ;  /* 0x3f89999900097882 */ /* 0x000fe20000000000 */
[----:B------:R-:W-:Y:S01]  /*0a80*/  DADD R12, R18, -UR10 ;  /* 0x8000000a120c7e29 */ /* 0x000fe20008000000 */
[----:B------:R-:W-:Y:S01]  /*0a90*/  UMOV UR10, 0xfefa39ef ;  /* 0xfefa39ef000a7882 */ /* 0x000fe20000000000 */
[----:B------:R-:W-:-:S03]  /*0aa0*/  UMOV UR11, 0x3fe62e42 ;  /* 0x3fe62e42000b7882 */ /* 0x000fc60000000000 */
[----:B------:R-:W-:Y:S01]  /*0ab0*/  DFMA R14, R10, R14, UR8 ;  /* 0x000000080a0e7e2b */ /* 0x000fe2000800000e */
[----:B------:R-:W-:Y:S01]  /*0ac0*/  UMOV UR8, 0x55555554 ;  /* 0x5555555400087882 */ /* 0x000fe20000000000 */
[----:B------:R-:W-:Y:S01]  /*0ad0*/  UMOV UR9, 0x3fb55555 ;  /* 0x3fb5555500097882 */ /* 0x000fe20000000000 */
[----:B------:R-:W-:-:S05]  /*0ae0*/  DFMA R4, R12, UR10, R8 ;  /* 0x0000000a0c047c2b */ /* 0x000fca0008000008 */
[----:B------:R-:W-:Y:S01]  /*0af0*/  DFMA R14, R10, R14, UR8 ;  /* 0x000000080a0e7e2b */ /* 0x000fe2000800000e */
[----:B------:R-:W-:Y:S01]  /*0b00*/  UMOV UR8, 0x3b39803f ;  /* 0x3b39803f00087882 */ /* 0x000fe20000000000 */
[----:B------:R-:W-:Y:S01]  /*0b10*/  UMOV UR9, 0x3c7abc9e ;  /* 0x3c7abc9e00097882 */ /* 0x000fe20000000000 */
[----:B------:R-:W-:-:S05]  /*0b20*/  DFMA R18, R12, -UR4, R4 ;  /* 0x800000040c127c2b */ /* 0x000fca0008000004 */
[----:B------:R-:W-:-:S03]  /*0b30*/  DMUL R14, R10, R14 ;  /* 0x0000000e0a0e7228 */ /* 0x000fc60000000000 */
[----:B------:R-:W-:-:S05]  /*0b40*/  DADD R18, -R8, R18 ;  /* 0x0000000008127229 */ /* 0x000fca0000000112 */
[----:B------:R-:W-:-:S08]  /*0b50*/  DFMA R14, R8, R14, R16 ;  /* 0x0000000e080e722b */ /* 0x000fd00000000010 */
[----:B------:R-:W-:-:S08]  /*0b60*/  DADD R14, R14, -R18 ;  /* 0x000000000e0e7229 */ /* 0x000fd00000000812 */
[----:B------:R-:W-:-:S08]  /*0b70*/  DFMA R14, R12, UR8, R14 ;  /* 0x000000080c0e7c2b */ /* 0x000fd0000800000e */
[----:B------:R-:W-:Y:S01]  /*0b80*/  DADD R4, R4, R14 ;  /* 0x0000000004047229 */ /* 0x000fe2000000000e */
[----:B------:R-:W-:Y:S10]  /*0b90*/  BRA `(.L_x_8) ;  /* 0x0000000000187947 */ /* 0x000ff40003800000 */
.L_x_7:
[----:B------:R-:W-:Y:S01]  /*0ba0*/  MOV R6, 0x0 ;  /* 0x0000000000067802 */ /* 0x000fe20000000f00 */
[----:B------:R-:W-:Y:S01]  /*0bb0*/  IMAD.MOV.U32 R7, RZ, RZ, 0x7ff00000 ;  /* 0x7ff00000ff077424 */ /* 0x000fe200078e00ff */
[----:B------:R-:W-:-:S05]  /*0bc0*/  LOP3.LUT P0, RZ, R5, 0x7fffffff, RZ, 0xc0, !PT ;  /* 0x7fffffff05ff7812 */ /* 0x000fca000780c0ff */
[----:B------:R-:W-:-:S10]  /*0bd0*/  DFMA R6, R4, R6, +INF ;  /* 0x7ff000000406742b */ /* 0x000fd40000000006 */
[----:B------:R-:W-:Y:S02]  /*0be0*/  FSEL R4, R6, RZ, P0 ;  /* 0x000000ff06047208 */ /* 0x000fe40000000000 */
[----:B------:R-:W-:-:S07]  /*0bf0*/  FSEL R5, R7, -QNAN , P0 ;  /* 0xfff0000007057808 */ /* 0x000fce0000000000 */
.L_x_8:
[----:B------:R-:W-:Y:S05]  /*0c00*/  BSYNC.RECONVERGENT B0 ;  /* 0x0000000000007941 */ /* 0x000fea0003800200 */
.L_x_6:
[----:B------:R-:W0:Y:S01]  /*0c10*/  LDC.64 R6, c[0x0][0x380] ;  /* 0x0000e000ff067b82 */ /* 0x000e220000000a00 */
[----:B------:R-:W1:Y:S01]  /*0c20*/  F2F.F32.F64 R5, R4 ;  /* 0x0000000400057310 */ /* 0x000e620000301000 */
[----:B0-----:R-:W-:-:S05]  /*0c30*/  IMAD.WIDE R2, R2, 0x4, R6 ;  /* 0x0000000402027825 */ /* 0x001fca00078e0206 */
[----:B-1----:R-:W-:Y:S01]  /*0c40*/  STG.E desc[UR6][R2.64], R5 ;  /* 0x0000000502007986 */ /* 0x002fe2000c101906 */
[----:B------:R-:W-:Y:S05]  /*0c50*/  EXIT ;  /* 0x000000000000794d */ /* 0x000fea0003800000 */
.L_x_0:
[----:B------:R-:W0:Y:S01]  /*0c60*/  LDC.64 R4, c[0x0][0x390] ;  /* 0x0000e400ff047b82 */ /* 0x000e220000000a00 */
[----:B------:R-:W1:Y:S01]  /*0c70*/  LDCU UR4, c[0x0][0x398] ;  /* 0x00007300ff0477ac */ /* 0x000e620008000800 */
[----:B0-----:R-:W-:-:S06]  /*0c80*/  IMAD.WIDE R10, R2, 0x4, R4 ;  /* 0x00000004020a7825 */ /* 0x001fcc00078e0204 */
[----:B------:R-:W0:Y:S01]  /*0c90*/  LDC.64 R4, c[0x0][0x388] ;  /* 0x0000e200ff047b82 */ /* 0x000e220000000a00 */
[----:B------:R-:W1:Y:S01]  /*0ca0*/  LDG.E R10, desc[UR6][R10.64] ;  /* 0x000000060a0a7981 */ /* 0x000e62000c1e1900 */
[----:B0-----:R-:W-:-:S05]  /*0cb0*/  IMAD.WIDE R8, R2, 0x4, R4 ;  /* 0x0000000402087825 */ /* 0x001fca00078e0204 */
[----:B------:R0:W5:Y:S01]  /*0cc0*/  LDG.E R3, desc[UR6][R8.64] ;  /* 0x0000000608037981 */ /* 0x000162000c1e1900 */
[----:B------:R-:W-:Y:S01]  /*0cd0*/  BSSY.RECONVERGENT B0, `(.L_x_9) ;  /* 0x0000008000007945 */ /* 0x000fe20003800200 */
[----:B------:R-:W-:Y:S01]  /*0ce0*/  MOV R0, 0xd50 ;  /* 0x00000d5000007802 */ /* 0x000fe20000000f00 */
[----:B-1----:R-:W-:-:S04]  /*0cf0*/  FADD R26, -R10, UR4 ;  /* 0x000000040a1a7e21 */ /* 0x002fc80008000100 */
[----:B------:R-:W1:Y:S02]  /*0d00*/  F2F.F64.F32 R4, R26 ;  /* 0x0000001a00047310 */ /* 0x000e640000201800 */
[----:B-1----:R-:W-:-:S10]  /*0d10*/  DADD R6, -RZ, |R4| ;  /* 0x00000000ff067229 */ /* 0x002fd40000000504 */
[----:B------:R-:W-:Y:S02]  /*0d20*/  IMAD.MOV.U32 R16, RZ, RZ, R6 ;  /* 0x000000ffff107224 */ /* 0x000fe400078e0006 */
[----:B0-----:R-:W-:-:S07]  /*0d30*/  IMAD.MOV.U32 R27, RZ, RZ, R7 ;  /* 0x000000ffff1b7224 */ /* 0x001fce00078e0007 */
[----:B-----5:R-:W-:Y:S05]  /*0d40*/  CALL.REL.NOINC `($_Z14emissionKernelPfS_S_fib$__internal_accurate_pow) ;  /* 0x0000000400607944 */ /* 0x020fea0003c00000 */
[----:B------:R-:W-:Y:S05]  /*0d50*/  BSYNC.RECONVERGENT B0 ;  /* 0x0000000000007941 */ /* 0x000fea0003800200 */
.L_x_9:
[----:B------:R-:W-:Y:S01]  /*0d60*/  DADD R6, R4, 2 ;  /* 0x4000000004067429 */ /* 0x000fe20000000000 */
[----:B------:R-:W-:Y:S01]  /*0d70*/  FSETP.NEU.AND P0, PT, R26, RZ, PT ;  /* 0x000000ff1a00720b */ /* 0x000fe20003f0d000 */
[----:B------:R-:W-:Y:S08]  /*0d80*/  BSSY.RECONVERGENT B0, `(.L_x_10) ;  /* 0x000000d000007945 */ /* 0x000ff00003800200 */
[----:B------:R-:W-:-:S02]  /*0d90*/  LOP3.LUT R6, R7, 0x7ff00000, RZ, 0xc0, !PT ;  /* 0x7ff0000007067812 */ /* 0x000fc400078ec0ff */
[----:B------:R-:W-:Y:S02]  /*0da0*/  MOV R7, R9 ;  /* 0x0000000900077202 */ /* 0x000fe40000000f00 */
        /* <DEDUP_REMOVED lines=10> */
.L_x_11:
[----:B------:R-:W-:Y:S05]  /*0e50*/  BSYNC.RECONVERGENT B0 ;  /* 0x0000000000007941 */ /* 0x000fea0003800200 */
.L_x_10:
[----:B------:R-:W-:Y:S01]  /*0e60*/  DADD R6, -RZ, -R6 ;  /* 0x00000000ff067229 */ /* 0x000fe20000000906 */
[----:B------:R-:W-:Y:S01]  /*0e70*/  FSETP.NEU.AND P0, PT, R26, 1, PT ;  /* 0x3f8000001a00780b */ /* 0x000fe20003f0d000 */
[----:B------:R-:W-:Y:S01]  /*0e80*/  IMAD.MOV.U32 R8, RZ, RZ, 0x652b82fe ;  /* 0x652b82feff087424 */ /* 0x000fe200078e00ff */
[----:B------:R-:W-:Y:S01]  /*0e90*/  UMOV UR4, 0xfefa39ef ;  /* 0xfefa39ef00047882 */ /* 0x000fe20000000000 */
[----:B------:R-:W-:Y:S01]  /*0ea0*/  IMAD.MOV.U32 R9, RZ, RZ, 0x3ff71547 ;  /* 0x3ff71547ff097424 */ /* 0x000fe200078e00ff */
[----:B------:R-:W-:Y:S01]  /*0eb0*/  UMOV UR5, 0x3fe62e42 ;  /* 0x3fe62e4200057882 */ /* 0x000fe20000000000 */
[----:B------:R-:W-:Y:S04]  /*0ec0*/  BSSY.RECONVERGENT B0, `(.L_x_12) ;  /* 0x000003b000007945 */ /* 0x000fe80003800200 */
[----:B------:R-:W-:-:S02]  /*0ed0*/  FSEL R4, R6, RZ, P0 ;  /* 0x000000ff06047208 */ /* 0x000fc40000000000 */
[----:B------:R-:W-:-:S04]  /*0ee0*/  FSEL R5, R7, -1.875, P0 ;  /* 0xbff0000007057808 */ /* 0x000fc80000000000 */
[----:B------:R-:W-:Y:S02]  /*0ef0*/  FSETP.GEU.AND P0, PT, |R5|, 4.1917929649353027344, PT ;  /* 0x4086232b0500780b */ /* 0x000fe40003f0e200 */
[----:B------:R-:W-:-:S08]  /*0f00*/  DFMA R6, R4, R8, 6.75539944105574400000e+15 ;  /* 0x433800000406742b */ /* 0x000fd00000000008 */
[----:B------:R-:W-:-:S08]  /*0f10*/  DADD R8, R6, -6.75539944105574400000e+15 ;  /* 0xc338000006087429 */ /* 0x000fd00000000000 */
[----:B------:R-:W-:Y:S01]  /*0f20*/  DFMA R10, R8, -UR4, R4 ;  /* 0x80000004080a7c2b */ /* 0x000fe20008000004 */
[----:B------:R-:W-:Y:S01]  /*0f30*/  UMOV UR4, 0x3b39803f ;  /* 0x3b39803f00047882 */ /* 0x000fe20000000000 */
[----:B------:R-:W-:-:S06]  /*0f40*/  UMOV UR5, 0x3c7abc9e ;  /* 0x3c7abc9e00057882 */ /* 0x000fcc0000000000 */
[----:B------:R-:W-:Y:S01]  /*0f50*/  DFMA R8, R8, -UR4, R10 ;  /* 0x8000000408087c2b */ /* 0x000fe2000800000a */
[----:B------:R-:W-:Y:S01]  /*0f60*/  UMOV UR4, 0x69ce2bdf ;  /* 0x69ce2bdf00047882 */ /* 0x000fe20000000000 */
[----:B------:R-:W-:Y:S01]  /*0f70*/  MOV R10, 0xfca213ea ;  /* 0xfca213ea000a7802 */ /* 0x000fe20000000f00 */
[----:B------:R-:W-:Y:S01]  /*0f80*/  IMAD.MOV.U32 R11, RZ, RZ, 0x3e928af3 ;  /* 0x3e928af3ff0b7424 */ /* 0x000fe200078e00ff */
[----:B------:R-:W-:-:S05]  /*0f90*/  UMOV UR5, 0x3e5ade15 ;  /* 0x3e5ade1500057882 */ /* 0x000fca0000000000 */
        /* <DEDUP_REMOVED lines=25> */
[C---:B------:R-:W-:Y:S02]  /*1130*/  DFMA R12, R8.reuse, R10, 1 ;  /* 0x3ff00000080c742b */ /* 0x040fe4000000000a */
[----:B------:R-:W0:Y:S06]  /*1140*/  LDC.64 R10, c[0x0][0x380] ;  /* 0x0000e000ff0a7b82 */ /* 0x000e2c0000000a00 */
[----:B------:R-:W-:Y:S02]  /*1150*/  DFMA R14, R8, R12, 1 ;  /* 0x3ff00000080e742b */ /* 0x000fe4000000000c */
[----:B------:R1:W2:Y:S08]  /*1160*/  F2F.F64.F32 R12, R3 ;  /* 0x00000003000c7310 */ /* 0x0002b00000201800 */
[----:B------:R-:W-:-:S02]  /*1170*/  IMAD R9, R6, 0x100000, R15 ;  /* 0x0010000006097824 */ /* 0x000fc400078e020f */
[----:B------:R-:W-:Y:S01]  /*1180*/  IMAD.MOV.U32 R8, RZ, RZ, R14 ;  /* 0x000000ffff087224 */ /* 0x000fe200078e000e */
[----:B-1----:R-:W-:Y:S06]  /*1190*/  @!P0 BRA `(.L_x_13) ;  /* 0x0000000000348947 */ /* 0x002fec0003800000 */
[----:B------:R-:W-:Y:S01]  /*11a0*/  FSETP.GEU.AND P1, PT, |R5|, 4.2275390625, PT ;  /* 0x408748000500780b */ /* 0x000fe20003f2e200 */
[C---:B------:R-:W-:Y:S02]  /*11b0*/  DADD R8, R4.reuse, +INF ;  /* 0x7ff0000004087429 */ /* 0x040fe40000000000 */
[----:B------:R-:W-:-:S08]  /*11c0*/  DSETP.GEU.AND P0, PT, R4, RZ, PT ;  /* 0x000000ff0400722a */ /* 0x000fd00003f0e000 */
[----:B------:R-:W-:Y:S02]  /*11d0*/  FSEL R8, R8, RZ, P0 ;  /* 0x000000ff08087208 */ /* 0x000fe40000000000 */
[----:B------:R-:W-:Y:S01]  /*11e0*/  @!P1 LEA.HI R0, R6, R6, RZ, 0x1 ;  /* 0x0000000606009211 */ /* 0x000fe200078f08ff */
[----:B------:R-:W-:Y:S01]  /*11f0*/  @!P1 IMAD.MOV.U32 R4, RZ, RZ, R14 ;  /* 0x000000ffff049224 */ /* 0x000fe200078e000e */
[----:B------:R-:W-:Y:S02]  /*1200*/  FSEL R9, R9, RZ, P0 ;  /* 0x000000ff09097208 */ /* 0x000fe40000000000 */
[----:B------:R-:W-:-:S05]  /*1210*/  @!P1 SHF.R.S32.HI R5, RZ, 0x1, R0 ;  /* 0x00000001ff059819 */ /* 0x000fca0000011400 */
[----:B------:R-:W-:Y:S01]  /*1220*/  @!P1 IMAD.IADD R6, R6, 0x1, -R5 ;  /* 0x0000000106069824 */ /* 0x000fe200078e0a05 */
[----:B------:R-:W-:-:S04]  /*1230*/  @!P1 LEA R5, R5, R15, 0x14 ;  /* 0x0000000f05059211 */ /* 0x000fc800078ea0ff */
[----:B------:R-:W-:Y:S01]  /*1240*/  @!P1 LEA R7, R6, 0x3ff00000, 0x14 ;  /* 0x3ff0000006079811 */ /* 0x000fe200078ea0ff */
[----:B------:R-:W-:-:S06]  /*1250*/  @!P1 IMAD.MOV.U32 R6, RZ, RZ, RZ ;  /* 0x000000ffff069224 */ /* 0x000fcc00078e00ff */
[----:B------:R-:W-:-:S11]  /*1260*/  @!P1 DMUL R8, R4, R6 ;  /* 0x0000000604089228 */ /* 0x000fd60000000000 */
.L_x_13:
[----:B------:R-:W-:Y:S05]  /*1270*/  BSYNC.RECONVERGENT B0 ;  /* 0x0000000000007941 */ /* 0x000fea0003800200 */
.L_x_12:
[----:B--2---:R-:W-:Y:S01]  /*1280*/  DMUL R12, R12, R8 ;  /* 0x000000080c0c7228 */ /* 0x004fe20000000000 */
[----:B0-----:R-:W-:-:S09]  /*1290*/  IMAD.WIDE R10, R2, 0x4, R10 ;  /* 0x00000004020a7825 */ /* 0x001fd200078e020a */
[----:B------:R-:W0:Y:S02]  /*12a0*/  F2F.F32.F64 R13, R12 ;  /* 0x0000000c000d7310 */ /* 0x000e240000301000 */
[----:B0-----:R-:W-:Y:S01]  /*12b0*/  STG.E desc[UR6][R10.64], R13 ;  /* 0x0000000d0a007986 */ /* 0x001fe2000c101906 */
[----:B------:R-:W-:Y:S05]  /*12c0*/  EXIT ;  /* 0x000000000000794d */ /* 0x000fea0003800000 */
        .type           $_Z14emissionKernelPfS_S_fib$__internal_accurate_pow,@function
        .size           $_Z14emissionKernelPfS_S_fib$__internal_accurate_pow,(.L_x_16 - $_Z14emissionKernelPfS_S_fib$__internal_accurate_pow)
$_Z14emissionKernelPfS_S_fib$__internal_accurate_pow:
[----:B------:R-:W-:Y:S01]  /*12d0*/  ISETP.GT.U32.AND P0, PT, R27, 0xfffff, PT ;  /* 0x000fffff1b00780c */ /* 0x000fe20003f04070 */
[----:B------:R-:W-:Y:S01]  /*12e0*/  IMAD.MOV.U32 R6, RZ, RZ, R16 ;  /* 0x000000ffff067224 */ /* 0x000fe200078e0010 */
[----:B------:R-:W-:Y:S01]  /*12f0*/  MOV R8, R27 ;  /* 0x0000001b00087202 */ /* 0x000fe20000000f00 */
[--C-:B------:R-:W-:Y:S01]  /*1300*/  IMAD.MOV.U32 R7, RZ, RZ, R27.reuse ;  /* 0x000000ffff077224 */ /* 0x100fe200078e001b */
[----:B------:R-:W-:Y:S01]  /*1310*/  MOV R20, RZ ;  /* 0x000000ff00147202 */ /* 0x000fe20000000f00 */
[----:B------:R-:W-:Y:S01]  /*1320*/  IMAD.MOV.U32 R10, RZ, RZ, 0x41ad3b5a ;  /* 0x41ad3b5aff0a7424 */ /* 0x000fe200078e00ff */
[----:B------:R-:W-:Y:S01]  /*1330*/  UMOV UR4, 0x7d2cafe2 ;  /* 0x7d2cafe200047882 */ /* 0x000fe20000000000 */
[----:B------:R-:W-:Y:S01]  /*1340*/  IMAD.MOV.U32 R11, RZ, RZ, 0x3ed0f5d2 ;  /* 0x3ed0f5d2ff0b7424 */ /* 0x000fe200078e00ff */
[----:B------:R-:W-:Y:S01]  /*1350*/  UMOV UR5, 0x3eb0f5ff ;  /* 0x3eb0f5ff00057882 */ /* 0x000fe20000000000 */
[----:B------:R-:W-:Y:S01]  /*1360*/  SHF.R.U32.HI R27, RZ, 0x14, R27 ;  /* 0x00000014ff1b7819 */ /* 0x000fe2000001161b */
[----:B------:R-:W-:Y:S01]  /*1370*/  UMOV UR8, 0x3b39803f ;  /* 0x3b39803f00087882 */ /* 0x000fe20000000000 */
[----:B------:R-:W-:-:S02]  /*1380*/  UMOV UR9, 0x3c7abc9e ;  /* 0x3c7abc9e00097882 */ /* 0x000fc40000000000 */
[----:B------:R-:W-:-:S10]  /*1390*/  @!P0 DMUL R6, R6, 1.80143985094819840000e+16 ;  /* 0x4350000006068828 */ /* 0x000fd40000000000 */
[----:B------:R-:W-:Y:S01]  /*13a0*/  @!P0 IMAD.MOV.U32 R8, RZ, RZ, R7 ;  /* 0x000000ffff088224 */ /* 0x000fe200078e0007 */
[----:B------:R-:W-:Y:S01]  /*13b0*/  @!P0 LEA.HI R27, R7, 0xffffffca, RZ, 0xc ;  /* 0xffffffca071b8811 */ /* 0x000fe200078f60ff */
[----:B------:R-:W-:-:S03]  /*13c0*/  @!P0 IMAD.MOV.U32 R16, RZ, RZ, R6 ;  /* 0x000000ffff108224 */ /* 0x000fc600078e0006 */
[----:B------:R-:W-:Y:S02]  /*13d0*/  LOP3.LUT R8, R8, 0x800fffff, RZ, 0xc0, !PT ;  /* 0x800fffff08087812 */ /* 0x000fe400078ec0ff */
[----:B------:R-:W-:Y:S02]  /*13e0*/  IADD3 R6, PT, PT, R27, -0x3ff, RZ ;  /* 0xfffffc011b067810 */ /* 0x000fe40007ffe0ff */
[----:B------:R-:W-:-:S04]  /*13f0*/  LOP3.LUT R17, R8, 0x3ff00000, RZ, 0xfc, !PT ;  /* 0x3ff0000008117812 */ /* 0x000fc800078efcff */
[----:B------:R-:W-:-:S13]  /*1400*/  ISETP.GE.U32.AND P1, PT, R17, 0x3ff6a09f, PT ;  /* 0x3ff6a09f1100780c */ /* 0x000fda0003f26070 */
[----:B------:R-:W-:Y:S02]  /*1410*/  @P1 VIADD R9, R17, 0xfff00000 ;  /* 0xfff0000011091836 */ /* 0x000fe40000000000 */
[----:B------:R-:W-:Y:S02]  /*1420*/  @P1 VIADD R6, R27, 0xfffffc02 ;  /* 0xfffffc021b061836 */ /* 0x000fe40000000000 */
[----:B------:R-:W-:-:S06]  /*1430*/  @P1 IMAD.MOV.U32 R17, RZ, RZ, R9 ;  /* 0x000000ffff111224 */ /* 0x000fcc00078e0009 */
        /* <DEDUP_REMOVED lines=8> */
[-C--:B------:R-:W-:Y:S02]  /*14c0*/  DMUL R18, R8, R8.reuse ;  /* 0x0000000808127228 */ /* 0x080fe40000000000 */
[----:B------:R-:W-:Y:S02]  /*14d0*/  DADD R12, R16, -R8 ;  /* 0x00000000100c7229 */ /* 0x000fe40000000808 */
[----:B------:R-:W-:-:S04]  /*14e0*/  DMUL R24, R8, R8 ;  /* 0x0000000808187228 */ /* 0x000fc80000000000 */
        /* <DEDUP_REMOVED lines=11> */
[----:B------:R-:W-:Y:S02]  /*15a0*/  DMUL R12, R20, R12 ;  /* 0x0000000c140c7228 */ /* 0x000fe40000000000 */
[----:B------:R-:W-:-:S03]  /*15b0*/  DFMA R20, R8, R8, -R24 ;  /* 0x000000080814722b */ /* 0x000fc60000000818 */
        /* <DEDUP_REMOVED lines=10> */
[----:B------:R-:W-:Y:S01]  /*1660*/  DADD R16, -R10, UR4 ;  /* 0x000000040a107e29 */ /* 0x000fe20008000100 */
[----:B------:R-:W-:Y:S01]  /*1670*/  UMOV UR4, 0xb9e7b0 ;  /* 0x00b9e7b000047882 */ /* 0x000fe20000000000 */
[----:B------:R-:W-:-:S06]  /*1680*/  UMOV UR5, 0x3c46a4cb ;  /* 0x3c46a4cb00057882 */ /* 0x000fcc0000000000 */
[----:B------:R-:W-:Y:S02]  /*1690*/  DFMA R16, R18, R14, R16 ;  /* 0x0000000e1210722b */ /* 0x000fe40000000010 */
[----:B------:R-:W-:Y:S01]  /*16a0*/  DMUL R14, R8, R24 ;  /* 0x00000018080e7228 */ /* 0x000fe20000000000 */
[----:B------:R-:W-:Y:S02]  /*16b0*/  VIADD R19, R13, 0x100000 ;  /* 0x001000000d137836 */ /* 0x000fe40000000000 */
[----:B------:R-:W-:-:S03]  /*16c0*/  IMAD.MOV.U32 R18, RZ, RZ, R12 ;  /* 0x000000ffff127224 */ /* 0x000fc600078e000c */
[----:B------:R-:W-:Y:S01]  /*16d0*/  DADD R16, R16, -UR4 ;  /* 0x8000000410107e29 */ /* 0x000fe20008000000 */
[----:B------:R-:W-:Y:S01]  /*16e0*/  UMOV UR4, 0x80000000 ;  /* 0x8000000000047882 */ /* 0x000fe20000000000 */
[C---:B------:R-:W-:Y:S01]  /*16f0*/  DFMA R22, R8.reuse, R24, -R14 ;  /* 0x000000180816722b */ /* 0x040fe2000000080e */
[----:B------:R-:W-:Y:S01]  /*1700*/  UMOV UR5, 0x43300000 ;  /* 0x4330000000057882 */ /* 0x000fe20000000000 */
[----:B------:R-:W-:-:S04]  /*1710*/  DFMA R18, R8, R18, R20 ;  /* 0x000000120812722b */ /* 0x000fc80000000014 */
[----:B------:R-:W-:Y:S02]  /*1720*/  DADD R20, R10, R16 ;  /* 0x000000000a147229 */ /* 0x000fe40000000010 */
[----:B------:R-:W-:-:S06]  /*1730*/  DFMA R22, R12, R24, R22 ;  /* 0x000000180c16722b */ /* 0x000fcc0000000016 */
[----:B------:R-:W-:Y:S02]  /*1740*/  DMUL R24, R20, R14 ;  /* 0x0000000e14187228 */ /* 0x000fe40000000000 */
[----:B------:R-:W-:Y:S02]  /*1750*/  DFMA R18, R8, R18, R22 ;  /* 0x000000120812722b */ /* 0x000fe40000000016 */
[----:B------:R-:W-:-:S04]  /*1760*/  DADD R22, R10, -R20 ;  /* 0x000000000a167229 */ /* 0x000fc80000000814 */
[----:B------:R-:W-:-:S04]  /*1770*/  DFMA R10, R20, R14, -R24 ;  /* 0x0000000e140a722b */ /* 0x000fc80000000818 */
[----:B------:R-:W-:-:S04]  /*1780*/  DADD R22, R16, R22 ;  /* 0x0000000010167229 */ /* 0x000fc80000000016 */
[----:B------:R-:W-:-:S08]  /*1790*/  DFMA R10, R20, R18, R10 ;  /* 0x00000012140a722b */ /* 0x000fd0000000000a */
[----:B------:R-:W-:-:S08]  /*17a0*/  DFMA R22, R22, R14, R10 ;  /* 0x0000000e1616722b */ /* 0x000fd0000000000a */
[----:B------:R-:W-:-:S08]  /*17b0*/  DADD R14, R24, R22 ;  /* 0x00000000180e7229 */ /* 0x000fd00000000016 */
[--C-:B------:R-:W-:Y:S02]  /*17c0*/  DADD R10, R8, R14.reuse ;  /* 0x00000000080a7229 */ /* 0x100fe4000000000e */
[----:B------:R-:W-:-:S06]  /*17d0*/  DADD R24, R24, -R14 ;  /* 0x0000000018187229 */ /* 0x000fcc000000080e */
[----:B------:R-:W-:Y:S02]  /*17e0*/  DADD R8, R8, -R10 ;  /* 0x0000000008087229 */ /* 0x000fe4000000080a */
[----:B------:R-:W-:-:S06]  /*17f0*/  DADD R24, R22, R24 ;  /* 0x0000000016187229 */ /* 0x000fcc0000000018 */
[----:B------:R-:W-:-:S08]  /*1800*/  DADD R8, R14, R8 ;  /* 0x000000000e087229 */ /* 0x000fd00000000008 */
[----:B------:R-:W-:-:S08]  /*1810*/  DADD R8, R24, R8 ;  /* 0x0000000018087229 */ /* 0x000fd00000000008 */
[----:B------:R-:W-:Y:S01]  /*1820*/  DADD R14, R12, R8 ;  /* 0x000000000c0e7229 */ /* 0x000fe20000000008 */
[----:B------:R-:W-:Y:S01]  /*1830*/  LOP3.LUT R8, R6, 0x80000000, RZ, 0x3c, !PT ;  /* 0x8000000006087812 */ /* 0x000fe200078e3cff */
[----:B------:R-:W-:-:S06]  /*1840*/  IMAD.MOV.U32 R9, RZ, RZ, 0x43300000 ;  /* 0x43300000ff097424 */ /* 0x000fcc00078e00ff */
[----:B------:R-:W-:Y:S02]  /*1850*/  DADD R12, R10, R14 ;  /* 0x000000000a0c7229 */ /* 0x000fe4000000000e */
[----:B------:R-:W-:Y:S01]  /*1860*/  DADD R8, R8, -UR4 ;  /* 0x8000000408087e29 */ /* 0x000fe20008000000 */
[----:B------:R-:W-:Y:S01]  /*1870*/  UMOV UR4, 0xfefa39ef ;  /* 0xfefa39ef00047882 */ /* 0x000fe20000000000 */
[----:B------:R-:W-:-:S04]  /*1880*/  UMOV UR5, 0x3fe62e42 ;  /* 0x3fe62e4200057882 */ /* 0x000fc80000000000 */
[--C-:B------:R-:W-:Y:S02]  /*1890*/  DADD R16, R10, -R12.reuse ;  /* 0x000000000a107229 */ /* 0x100fe4000000080c */
[----:B------:R-:W-:-:S06]  /*18a0*/  DFMA R6, R8, UR4, R12 ;  /* 0x0000000408067c2b */ /* 0x000fcc000800000c */
[----:B------:R-:W-:Y:S02]  /*18b0*/  DADD R16, R14, R16 ;  /* 0x000000000e107229 */ /* 0x000fe40000000010 */
[----:B------:R-:W-:-:S08]  /*18c0*/  DFMA R10, R8, -UR4, R6 ;  /* 0x80000004080a7c2b */ /* 0x000fd00008000006 */
[----:B------:R-:W-:-:S08]  /*18d0*/  DADD R10, -R12, R10 ;  /* 0x000000000c0a7229 */ /* 0x000fd0000000010a */
[----:B------:R-:W-:-:S08]  /*18e0*/  DADD R10, R16, -R10 ;  /* 0x00000000100a7229 */ /* 0x000fd0000000080a */
[----:B------:R-:W-:-:S08]  /*18f0*/  DFMA R10, R8, UR8, R10 ;  /* 0x00000008080a7c2b */ /* 0x000fd0000800000a */
[----:B------:R-:W-:-:S08]  /*1900*/  DADD R8, R6, R10 ;  /* 0x0000000006087229 */ /* 0x000fd0000000000a */
[----:B------:R-:W-:Y:S02]  /*1910*/  DADD R6, R6, -R8 ;  /* 0x0000000006067229 */ /* 0x000fe40000000808 */
[----:B------:R-:W-:-:S06]  /*1920*/  DMUL R12, R8, 2 ;  /* 0x40000000080c7828 */ /* 0x000fcc0000000000 */
[----:B------:R-:W-:Y:S02]  /*1930*/  DADD R6, R10, R6 ;  /* 0x000000000a067229 */ /* 0x000fe40000000006 */
[----:B------:R-:W-:-:S08]  /*1940*/  DFMA R14, R8, 2, -R12 ;  /* 0x40000000080e782b */ /* 0x000fd0000000080c */
[----:B------:R-:W-:Y:S01]  /*1950*/  DFMA R14, R6, 2, R14 ;  /* 0x40000000060e782b */ /* 0x000fe2000000000e */
[----:B------:R-:W-:Y:S02]  /*1960*/  IMAD.MOV.U32 R6, RZ, RZ, 0x652b82fe ;  /* 0x652b82feff067424 */ /* 0x000fe400078e00ff */
[----:B------:R-:W-:-:S05]  /*1970*/  IMAD.MOV.U32 R7, RZ, RZ, 0x3ff71547 ;  /* 0x3ff71547ff077424 */ /* 0x000fca00078e00ff */
[----:B------:R-:W-:-:S08]  /*1980*/  DADD R8, R12, R14 ;  /* 0x000000000c087229 */ /* 0x000fd0000000000e */
[----:B------:R-:W-:Y:S02]  /*1990*/  DFMA R6, R8, R6, 6.75539944105574400000e+15 ;  /* 0x433800000806742b */ /* 0x000fe40000000006 */
[----:B------:R-:W-:Y:S01]  /*19a0*/  FSETP.GEU.AND P0, PT, |R9|, 4.1917929649353027344, PT ;  /* 0x4086232b0900780b */ /* 0x000fe20003f0e200 */
[----:B------:R-:W-:-:S05]  /*19b0*/  DADD R12, R12, -R8 ;  /* 0x000000000c0c7229 */ /* 0x000fca0000000808 */
[----:B------:R-:W-:-:S03]  /*19c0*/  DADD R10, R6, -6.75539944105574400000e+15 ;  /* 0xc3380000060a7429 */ /* 0x000fc60000000000 */
[----:B------:R-:W-:-:S05]  /*19d0*/  DADD R14, R14, R12 ;  /* 0x000000000e0e7229 */ /* 0x000fca000000000c */
        /* <DEDUP_REMOVED lines=34> */
[----:B------:R-:W-:-:S10]  /*1c00*/  DFMA R10, R10, R16, 1 ;  /* 0x3ff000000a0a742b */ /* 0x000fd40000000010 */
[----:B------:R-:W-:Y:S02]  /*1c10*/  IMAD R13, R6, 0x100000, R11 ;  /* 0x00100000060d7824 */ /* 0x000fe400078e020b */
[----:B------:R-:W-:Y:S01]  /*1c20*/  IMAD.MOV.U32 R12, RZ, RZ, R10 ;  /* 0x000000ffff0c7224 */ /* 0x000fe200078e000a */
[----:B------:R-:W-:Y:S06]  /*1c30*/  @!P0 BRA `(.L_x_14) ;  /* 0x0000000000308947 */ /* 0x000fec0003800000 */
[----:B------:R-:W-:Y:S01]  /*1c40*/  FSETP.GEU.AND P1, PT, |R9|, 4.2275390625, PT ;  /* 0x408748000900780b */ /* 0x000fe20003f2e200 */
[C---:B------:R-:W-:Y:S02]  /*1c50*/  DADD R12, R8.reuse, +INF ;  /* 0x7ff00000080c7429 */ /* 0x040fe40000000000 */
[----:B------:R-:W-:-:S08]  /*1c60*/  DSETP.GEU.AND P0, PT, R8, RZ, PT ;  /* 0x000000ff0800722a */ /* 0x000fd00003f0e000 */
[----:B------:R-:W-:Y:S02]  /*1c70*/  FSEL R12, R12, RZ, P0 ;  /* 0x000000ff0c0c7208 */ /* 0x000fe40000000000 */
[----:B------:R-:W-:Y:S02]  /*1c80*/  @!P1 LEA.HI R7, R6, R6, RZ, 0x1 ;  /* 0x0000000606079211 */ /* 0x000fe400078f08ff */
[----:B------:R-:W-:Y:S02]  /*1c90*/  FSEL R13, R13, RZ, P0 ;  /* 0x000000ff0d0d7208 */ /* 0x000fe40000000000 */
[----:B------:R-:W-:-:S04]  /*1ca0*/  @!P1 SHF.R.S32.HI R7, RZ, 0x1, R7 ;  /* 0x00000001ff079819 */ /* 0x000fc80000011407 */
[----:B------:R-:W-:Y:S01]  /*1cb0*/  @!P1 LEA R11, R7, R11, 0x14 ;  /* 0x0000000b070b9211 */ /* 0x000fe200078ea0ff */
[----:B------:R-:W-:-:S05]  /*1cc0*/  @!P1 IMAD.IADD R6, R6, 0x1, -R7 ;  /* 0x0000000106069824 */ /* 0x000fca00078e0a07 */
[----:B------:R-:W-:Y:S01]  /*1cd0*/  @!P1 LEA R7, R6, 0x3ff00000, 0x14 ;  /* 0x3ff0000006079811 */ /* 0x000fe200078ea0ff */
[----:B------:R-:W-:-:S06]  /*1ce0*/  @!P1 IMAD.MOV.U32 R6, RZ, RZ, RZ ;  /* 0x000000ffff069224 */ /* 0x000fcc00078e00ff */
[----:B------:R-:W-:-:S11]  /*1cf0*/  @!P1 DMUL R12, R10, R6 ;  /* 0x000000060a0c9228 */ /* 0x000fd60000000000 */
.L_x_14:
[----:B------:R-:W-:Y:S01]  /*1d00*/  DFMA R14, R14, R12, R12 ;  /* 0x0000000c0e0e722b */ /* 0x000fe2000000000c */
[----:B------:R-:W-:Y:S01]  /*1d10*/  IMAD.MOV.U32 R6, RZ, RZ, R0 ;  /* 0x000000ffff067224 */ /* 0x000fe200078e0000 */
[----:B------:R-:W-:Y:S01]  /*1d20*/  DSETP.NEU.AND P0, PT, |R12|, +INF , PT ;  /* 0x7ff000000c00742a */ /* 0x000fe20003f0d200 */
[----:B------:R-:W-:-:S07]  /*1d30*/  IMAD.MOV.U32 R7, RZ, RZ, 0x0 ;  /* 0x00000000ff077424 */ /* 0x000fce00078e00ff */
[----:B------:R-:W-:Y:S02]  /*1d40*/  FSEL R8, R12, R14, !P0 ;  /* 0x0000000e0c087208 */ /* 0x000fe40004000000 */
[----:B------:R-:W-:Y:S01]  /*1d50*/  FSEL R9, R13, R15, !P0 ;  /* 0x0000000f0d097208 */ /* 0x000fe20004000000 */
[----:B------:R-:W-:Y:S06]  /*1d60*/  RET.REL.NODEC R6 `(_Z14emissionKernelPfS_S_fib) ;  /* 0xffffffe006a47950 */ /* 0x000fec0003c3ffff */
.L_x_15:
[----:B------:R-:W-:-:S00]  /*1d70*/  BRA `(.L_x_15) ;  /* 0xfffffffc00fc7947 */ /* 0x000fc0000383ffff */
[----:B------:R-:W-:-:S00]  /*1d80*/  NOP ;  /* 0x0000000000007918 */ /* 0x000fc00000000000 */
[----:B------:R-:W-:-:S00]  /*1d90*/  NOP ;  /* 0x0000000000007918 */ /* 0x000fc00000000000 */
[----:B------:R-:W-:-:S00]  /*1da0*/  NOP ;  /* 0x0000000000007918 */ /* 0x000fc00000000000 */
[----:B------:R-:W-:-:S00]  /*1db0*/  NOP ;  /* 0x0000000000007918 */ /* 0x000fc00000000000 */
[----:B------:R-:W-:-:S00]  /*1dc0*/  NOP ;  /* 0x0000000000007918 */ /* 0x000fc00000000000 */
[----:B------:R-:W-:-:S00]  /*1dd0*/  NOP ;  /* 0x0000000000007918 */ /* 0x000fc00000000000 */
[----:B------:R-:W-:-:S00]  /*1de0*/  NOP ;  /* 0x0000000000007918 */ /* 0x000fc00000000000 */
[----:B------:R-:W-:-:S00]  /*1df0*/  NOP ;  /* 0x0000000000007918 */ /* 0x000fc00000000000 */
.L_x_16:


//--------------------- .nv.shared.reserved.0     --------------------------
	.section	.nv.shared.reserved.0,"aw",@nobits
	.weak		__nv_reservedSMEM_offset_0_alias
	.size		__nv_reservedSMEM_offset_0_alias, 0, 64
	.other		__nv_reservedSMEM_offset_0_alias,@"STO_CUDA_RESERVED_SHARED STV_DEFAULT"
__nv_reservedSMEM_offset_0_alias:
	.zero		0
	.zero		64


//--------------------- .nv.constant0._Z14emissionKernelPfS_S_fib --------------------------
	.section	.nv.constant0._Z14emissionKernelPfS_S_fib,"a",@progbits
	.sectionflags	@""
	.align	4
.nv.constant0._Z14emissionKernelPfS_S_fib:
	.zero		929


//--------------------- SYMBOLS --------------------------

	.type		.nv.reservedSmem.offset0,@object
	.size		.nv.reservedSmem.offset0,0x4
